def attn_fwd(
    Q,
    K,
    V,
    Out,
    Lse,
    sm_scale,
    stride_qz,
    stride_qh,
    stride_qm,
    stride_qk,
    stride_kz,
    stride_kh,
    stride_kn,
    stride_kk,
    stride_vz,
    stride_vh,
    stride_vn,
    stride_vk,
    stride_oz,
    stride_oh,
    stride_om,
    stride_ok,
    seqlen_q,
    seqlen_k,
    BLOCK_M: tl.constexpr,
    BLOCK_N: tl.constexpr,
    HEAD_DIM: tl.constexpr,
    CAUSAL: tl.constexpr,
):
    start_m = tl.program_id(0)
    off_hz = tl.program_id(1)
    q_off = off_hz * stride_qh
    k_off = off_hz * stride_kh
    v_off = off_hz * stride_vh
    offs_m = start_m * BLOCK_M + tl.arange(0, BLOCK_M)
    offs_d = tl.arange(0, HEAD_DIM)
    offs_n = tl.arange(0, BLOCK_N)
    q_ptrs = Q + q_off + offs_m[:, None] * stride_qm + offs_d[None, :] * stride_qk
    k_ptrs = K + k_off + offs_d[:, None] * stride_kk + offs_n[None, :] * stride_kn
    v_ptrs = V + v_off + offs_n[:, None] * stride_vn + offs_d[None, :] * stride_vk
    m_i = tl.full([BLOCK_M], float("-inf"), dtype=tl.float32)
    l_i = tl.zeros([BLOCK_M], dtype=tl.float32) + 1.0
    acc = tl.zeros([BLOCK_M, HEAD_DIM], dtype=tl.float32)
    q = tl.load(q_ptrs)
    acc, l_i, m_i = _attn_fwd_inner(
        acc,
        l_i,
        m_i,
        q,
        k_ptrs,
        v_ptrs,
        sm_scale,
        stride_kn,
        stride_vn,
        start_m,
        seqlen_k,
        BLOCK_M,
        BLOCK_N,
        HEAD_DIM,
        CAUSAL,
    )
    acc = acc / l_i[:, None]
    lse = m_i + tl.math.log2(l_i) / 1.4426950408889634
    o_ptrs = (
        Out
        + off_hz * stride_oh
        + offs_m[:, None] * stride_om
        + offs_d[None, :] * stride_ok
    )
    tl.store(o_ptrs, acc.to(Out.dtype.element_ty))
    tl.store(Lse + off_hz * seqlen_q + offs_m, lse)

# config = {"BLOCK_M": 64, "BLOCK_N": 32, "HEAD_DIM": 256, "arch": "sm_90", "causal": false, "dtype": "fp8e4m3", "num_stages": 2, "num_warps": 8}
# arch = sm_90


// ===== COMPILED SASS (sm_90a) =====

	.target	sm_90a

	.elftype	@"ET_EXEC"


//--------------------- .note.nv.tkinfo           --------------------------
	.section	.note.nv.tkinfo,"",@"SHT_NOTE"
	.sectionflags	@"SHF_NOTE_NV_TKINFO"
	.tkinfo
        /*0018*/ 	.word	0x00000002
        /*0030*/ 	.string	""
        /*0030*/ 	.string	"ptxas"
        /*0030*/ 	.string	"Cuda compilation tools, release 13.0, V13.0.88"
        /*0030*/ 	.string	"Build cuda_13.0.r13.0/compiler.36424714_0"
        /*0030*/ 	.string	"-v  -suppress-debug-info  -lineinfo  -arch sm_90a "



//--------------------- .note.nv.cuinfo           --------------------------
	.section	.note.nv.cuinfo,"",@"SHT_NOTE"
	.sectionflags	@"SHF_NOTE_NV_CUINFO"
        /*0018*/ 	.short	0x0002
        /*001a*/ 	.short	0x005a
        /*001c*/ 	.short	0x0082
	.zero		2


//--------------------- .nv.info                  --------------------------
	.section	.nv.info,"",@"SHT_CUDA_INFO"
	.align	4


	//----- nvinfo : EIATTR_REGCOUNT
	.align		4
        /*0000*/ 	.byte	0x04, 0x2f
        /*0002*/ 	.short	(.L_2 - .L_1)
	.align		4
.L_1:
        /*0004*/ 	.word	index@(attn_fwd)
        /*0008*/ 	.word	0x000000ff


	//----- nvinfo : EIATTR_FRAME_SIZE
	.align		4
.L_2:
        /*000c*/ 	.byte	0x04, 0x11
        /*000e*/ 	.short	(.L_4 - .L_3)
	.align		4
.L_3:
        /*0010*/ 	.word	index@(attn_fwd)
        /*0014*/ 	.word	0x00000000


	//----- nvinfo : EIATTR_MIN_STACK_SIZE
	.align		4
.L_4:
        /*0018*/ 	.byte	0x04, 0x12
        /*001a*/ 	.short	(.L_6 - .L_5)
	.align		4
.L_5:
        /*001c*/ 	.word	index@(attn_fwd)
        /*0020*/ 	.word	0x00000000
.L_6:


//--------------------- .nv.compat                --------------------------
	.section	.nv.compat,"",@"SHT_CUDA_COMPAT_INFO"
	.align	4
        /*0000*/ 	.byte	0x02, 0x09, 0x01, 0x00, 0x02, 0x02, 0x04, 0x00, 0x02, 0x05, 0x05, 0x00, 0x03, 0x07, 0x01, 0x01
        /*0010*/ 	.byte	0x02, 0x03, 0x00, 0x00, 0x02, 0x06, 0x01, 0x00, 0x04, 0x0b, 0x08, 0x00, 0x00, 0x00, 0x00, 0x00
        /*0020*/ 	.byte	0x00, 0x00, 0x00, 0x00


//--------------------- .nv.info.attn_fwd         --------------------------
	.section	.nv.info.attn_fwd,"",@"SHT_CUDA_INFO"
	.sectionflags	@""
	.align	4


	//----- nvinfo : EIATTR_CUDA_API_VERSION
	.align		4
        /*0000*/ 	.byte	0x04, 0x37
        /*0002*/ 	.short	(.L_8 - .L_7)
.L_7:
        /*0004*/ 	.word	0x00000082


	//----- nvinfo : EIATTR_KPARAM_INFO
	.align		4
.L_8:
        /*0008*/ 	.byte	0x04, 0x17
        /*000a*/ 	.short	(.L_10 - .L_9)
.L_9:
        /*000c*/ 	.word	0x00000000
        /*0010*/ 	.short	0x0019
        /*0012*/ 	.short	0x0080
        /*0014*/ 	.byte	0x00, 0xf4, 0x21, 0x00


	//----- nvinfo : EIATTR_KPARAM_INFO
	.align		4
.L_10:
        /*0018*/ 	.byte	0x04, 0x17
        /*001a*/ 	.short	(.L_12 - .L_11)
.L_11:
        /*001c*/ 	.word	0x00000000
        /*0020*/ 	.short	0x0018
        /*0022*/ 	.short	0x0078
        /*0024*/ 	.byte	0x00, 0xf4, 0x21, 0x00


	//----- nvinfo : EIATTR_KPARAM_INFO
	.align		4
.L_12:
        /*0028*/ 	.byte	0x04, 0x17
        /*002a*/ 	.short	(.L_14 - .L_13)
.L_13:
        /*002c*/ 	.word	0x00000000
        /*0030*/ 	.short	0x0017
        /*0032*/ 	.short	0x0070
        /*0034*/ 	.byte	0x00, 0xf0, 0x11, 0x00


	//----- nvinfo : EIATTR_KPARAM_INFO
	.align		4
.L_14:
        /*0038*/ 	.byte	0x04, 0x17
        /*003a*/ 	.short	(.L_16 - .L_15)
.L_15:
        /*003c*/ 	.word	0x00000000
        /*0040*/ 	.short	0x0016
        /*0042*/ 	.short	0x006c
        /*0044*/ 	.byte	0x00, 0xf0, 0x11, 0x00


	//----- nvinfo : EIATTR_KPARAM_INFO
	.align		4
.L_16:
        /*0048*/ 	.byte	0x04, 0x17
        /*004a*/ 	.short	(.L_18 - .L_17)
.L_17:
        /*004c*/ 	.word	0x00000000
        /*0050*/ 	.short	0x0015
        /*0052*/ 	.short	0x0068
        /*0054*/ 	.byte	0x00, 0xf0, 0x11, 0x00


	//----- nvinfo : EIATTR_KPARAM_INFO
	.align		4
.L_18:
        /*0058*/ 	.byte	0x04, 0x17
        /*005a*/ 	.short	(.L_20 - .L_19)
.L_19:
        /*005c*/ 	.word	0x00000000
        /*0060*/ 	.short	0x0014
        /*0062*/ 	.short	0x0064
        /*0064*/ 	.byte	0x00, 0xf0, 0x11, 0x00


	//----- nvinfo : EIATTR_KPARAM_INFO
	.align		4
.L_20:
        /*0068*/ 	.byte	0x04, 0x17
        /*006a*/ 	.short	(.L_22 - .L_21)
.L_21:
        /*006c*/ 	.word	0x00000000
        /*0070*/ 	.short	0x0013
        /*0072*/ 	.short	0x0060
        /*0074*/ 	.byte	0x00, 0xf0, 0x11, 0x00


	//----- nvinfo : EIATTR_KPARAM_INFO
	.align		4
.L_22:
        /*0078*/ 	.byte	0x04, 0x17
        /*007a*/ 	.short	(.L_24 - .L_23)
.L_23:
        /*007c*/ 	.word	0x00000000
        /*0080*/ 	.short	0x0012
        /*0082*/ 	.short	0x005c
        /*0084*/ 	.byte	0x00, 0xf0, 0x11, 0x00


	//----- nvinfo : EIATTR_KPARAM_INFO
	.align		4
.L_24:
        /*0088*/ 	.byte	0x04, 0x17
        /*008a*/ 	.short	(.L_26 - .L_25)
.L_25:
        /*008c*/ 	.word	0x00000000
        /*0090*/ 	.short	0x0011
        /*0092*/ 	.short	0x0058
        /*0094*/ 	.byte	0x00, 0xf0, 0x11, 0x00


	//----- nvinfo : EIATTR_KPARAM_INFO
	.align		4
.L_26:
        /*0098*/ 	.byte	0x04, 0x17
        /*009a*/ 	.short	(.L_28 - .L_27)
.L_27:
        /*009c*/ 	.word	0x00000000
        /*00a0*/ 	.short	0x0010
        /*00a2*/ 	.short	0x0054
        /*00a4*/ 	.byte	0x00, 0xf0, 0x11, 0x00


	//----- nvinfo : EIATTR_KPARAM_INFO
	.align		4
.L_28:
        /*00a8*/ 	.byte	0x04, 0x17
        /*00aa*/ 	.short	(.L_30 - .L_29)
.L_29:
        /*00ac*/ 	.word	0x00000000
        /*00b0*/ 	.short	0x000f
        /*00b2*/ 	.short	0x0050
        /*00b4*/ 	.byte	0x00, 0xf0, 0x11, 0x00


	//----- nvinfo : EIATTR_KPARAM_INFO
	.align		4
.L_30:
        /*00b8*/ 	.byte	0x04, 0x17
        /*00ba*/ 	.short	(.L_32 - .L_31)
.L_31:
        /*00bc*/ 	.word	0x00000000
        /*00c0*/ 	.short	0x000e
        /*00c2*/ 	.short	0x004c
        /*00c4*/ 	.byte	0x00, 0xf0, 0x11, 0x00


	//----- nvinfo : EIATTR_KPARAM_INFO
	.align		4
.L_32:
        /*00c8*/ 	.byte	0x04, 0x17
        /*00ca*/ 	.short	(.L_34 - .L_33)
.L_33:
        /*00cc*/ 	.word	0x00000000
        /*00d0*/ 	.short	0x000d
        /*00d2*/ 	.short	0x0048
        /*00d4*/ 	.byte	0x00, 0xf0, 0x11, 0x00


	//----- nvinfo : EIATTR_KPARAM_INFO
	.align		4
.L_34:
        /*00d8*/ 	.byte	0x04, 0x17
        /*00da*/ 	.short	(.L_36 - .L_35)
.L_35:
        /*00dc*/ 	.word	0x00000000
        /*00e0*/ 	.short	0x000c
        /*00e2*/ 	.short	0x0044
        /*00e4*/ 	.byte	0x00, 0xf0, 0x11, 0x00


	//----- nvinfo : EIATTR_KPARAM_INFO
	.align		4
.L_36:
        /*00e8*/ 	.byte	0x04, 0x17
        /*00ea*/ 	.short	(.L_38 - .L_37)
.L_37:
        /*00ec*/ 	.word	0x00000000
        /*00f0*/ 	.short	0x000b
        /*00f2*/ 	.short	0x0040
        /*00f4*/ 	.byte	0x00, 0xf0, 0x11, 0x00


	//----- nvinfo : EIATTR_KPARAM_INFO
	.align		4
.L_38:
        /*00f8*/ 	.byte	0x04, 0x17
        /*00fa*/ 	.short	(.L_40 - .L_39)
.L_39:
        /*00fc*/ 	.word	0x00000000
        /*0100*/ 	.short	0x000a
        /*0102*/ 	.short	0x003c
        /*0104*/ 	.byte	0x00, 0xf0, 0x11, 0x00


	//----- nvinfo : EIATTR_KPARAM_INFO
	.align		4
.L_40:
        /*0108*/ 	.byte	0x04, 0x17
        /*010a*/ 	.short	(.L_42 - .L_41)
.L_41:
        /*010c*/ 	.word	0x00000000
        /*0110*/ 	.short	0x0009
        /*0112*/ 	.short	0x0038
        /*0114*/ 	.byte	0x00, 0xf0, 0x11, 0x00


	//----- nvinfo : EIATTR_KPARAM_INFO
	.align		4
.L_42:
        /*0118*/ 	.byte	0x04, 0x17
        /*011a*/ 	.short	(.L_44 - .L_43)
.L_43:
        /*011c*/ 	.word	0x00000000
        /*0120*/ 	.short	0x0008
        /*0122*/ 	.short	0x0034
        /*0124*/ 	.byte	0x00, 0xf0, 0x11, 0x00


	//----- nvinfo : EIATTR_KPARAM_INFO
	.align		4
.L_44:
        /*0128*/ 	.byte	0x04, 0x17
        /*012a*/ 	.short	(.L_46 - .L_45)
.L_45:
        /*012c*/ 	.word	0x00000000
        /*0130*/ 	.short	0x0007
        /*0132*/ 	.short	0x0030
        /*0134*/ 	.byte	0x00, 0xf0, 0x11, 0x00


	//----- nvinfo : EIATTR_KPARAM_INFO
	.align		4
.L_46:
        /*0138*/ 	.byte	0x04, 0x17
        /*013a*/ 	.short	(.L_48 - .L_47)
.L_47:
        /*013c*/ 	.word	0x00000000
        /*0140*/ 	.short	0x0006
        /*0142*/ 	.short	0x002c
        /*0144*/ 	.byte	0x00, 0xf0, 0x11, 0x00


	//----- nvinfo : EIATTR_KPARAM_INFO
	.align		4
.L_48:
        /*0148*/ 	.byte	0x04, 0x17
        /*014a*/ 	.short	(.L_50 - .L_49)
.L_49:
        /*014c*/ 	.word	0x00000000
        /*0150*/ 	.short	0x0005
        /*0152*/ 	.short	0x0028
        /*0154*/ 	.byte	0x00, 0xf0, 0x11, 0x00


	//----- nvinfo : EIATTR_KPARAM_INFO
	.align		4
.L_50:
        /*0158*/ 	.byte	0x04, 0x17
        /*015a*/ 	.short	(.L_52 - .L_51)
.L_51:
        /*015c*/ 	.word	0x00000000
        /*0160*/ 	.short	0x0004
        /*0162*/ 	.short	0x0020
        /*0164*/ 	.byte	0x00, 0xf4, 0x21, 0x00


	//----- nvinfo : EIATTR_KPARAM_INFO
	.align		4
.L_52:
        /*0168*/ 	.byte	0x04, 0x17
        /*016a*/ 	.short	(.L_54 - .L_53)
.L_53:
        /*016c*/ 	.word	0x00000000
        /*0170*/ 	.short	0x0003
        /*0172*/ 	.short	0x0018
        /*0174*/ 	.byte	0x00, 0xf4, 0x21, 0x00


	//----- nvinfo : EIATTR_KPARAM_INFO
	.align		4
.L_54:
        /*0178*/ 	.byte	0x04, 0x17
        /*017a*/ 	.short	(.L_56 - .L_55)
.L_55:
        /*017c*/ 	.word	0x00000000
        /*0180*/ 	.short	0x0002
        /*0182*/ 	.short	0x0010
        /*0184*/ 	.byte	0x00, 0xf4, 0x21, 0x00


	//----- nvinfo : EIATTR_KPARAM_INFO
	.align		4
.L_56:
        /*0188*/ 	.byte	0x04, 0x17
        /*018a*/ 	.short	(.L_58 - .L_57)
.L_57:
        /*018c*/ 	.word	0x00000000
        /*0190*/ 	.short	0x0001
        /*0192*/ 	.short	0x0008
        /*0194*/ 	.byte	0x00, 0xf4, 0x21, 0x00


	//----- nvinfo : EIATTR_KPARAM_INFO
	.align		4
.L_58:
        /*0198*/ 	.byte	0x04, 0x17
        /*019a*/ 	.short	(.L_60 - .L_59)
.L_59:
        /*019c*/ 	.word	0x00000000
        /*01a0*/ 	.short	0x0000
        /*01a2*/ 	.short	0x0000
        /*01a4*/ 	.byte	0x00, 0xf4, 0x21, 0x00


	//----- nvinfo : EIATTR_SPARSE_MMA_MASK
	.align		4
.L_60:
        /*01a8*/ 	.byte	0x03, 0x50
        /*01aa*/ 	.short	0x0000


	//----- nvinfo : EIATTR_MAXREG_COUNT
	.align		4
        /*01ac*/ 	.byte	0x03, 0x1b
        /*01ae*/ 	.short	0x00ff


	//----- nvinfo : EIATTR_NUM_BARRIERS
	.align		4
        /*01b0*/ 	.byte	0x02, 0x4c
        /*01b2*/ 	.byte	0x01
	.zero		1


	//----- nvinfo : EIATTR_MERCURY_ISA_VERSION
	.align		4
        /*01b4*/ 	.byte	0x03, 0x5f
        /*01b6*/ 	.short	0x0101


	//----- nvinfo : EIATTR_COOP_GROUP_MASK_REGIDS
	.align		4
        /*01b8*/ 	.byte	0x04, 0x29
        /*01ba*/ 	.short	(.L_62 - .L_61)


	//   ....[0]....
.L_61:
        /*01bc*/ 	.word	0xffffffff


	//   ....[1]....
        /*01c0*/ 	.word	0xffffffff


	//   ....[2]....
        /*01c4*/ 	.word	0xffffffff


	//   ....[3]....
        /*01c8*/ 	.word	0xffffffff


	//   ....[4]....
        /*01cc*/ 	.word	0xffffffff


	//   ....[5]....
        /*01d0*/ 	.word	0xffffffff


	//   ....[6]....
        /*01d4*/ 	.word	0xffffffff


	//   ....[7]....
        /*01d8*/ 	.word	0xffffffff


	//   ....[8]....
        /*01dc*/ 	.word	0xffffffff


	//   ....[9]....
        /*01e0*/ 	.word	0xffffffff


	//   ....[10]....
        /*01e4*/ 	.word	0xffffffff


	//   ....[11]....
        /*01e8*/ 	.word	0xffffffff


	//----- nvinfo : EIATTR_COOP_GROUP_INSTR_OFFSETS
	.align		4
.L_62:
        /*01ec*/ 	.byte	0x04, 0x28
        /*01ee*/ 	.short	(.L_64 - .L_63)


	//   ....[0]....
.L_63:
        /*01f0*/ 	.word	0x000043f0


	//   ....[1]....
        /*01f4*/ 	.word	0x000044b0


	//   ....[2]....
        /*01f8*/ 	.word	0x000044c0


	//   ....[3]....
        /*01fc*/ 	.word	0x000044f0


	//   ....[4]....
        /*0200*/ 	.word	0x00004b30


	//   ....[5]....
        /*0204*/ 	.word	0x00004b60


	//   ....[6]....
        /*0208*/ 	.word	0x00004b70


	//   ....[7]....
        /*020c*/ 	.word	0x00004b90


	//   ....[8]....
        /*0210*/ 	.word	0x00005180


	//   ....[9]....
        /*0214*/ 	.word	0x00005190


	//   ....[10]....
        /*0218*/ 	.word	0x000051e0


	//   ....[11]....
        /*021c*/ 	.word	0x000051f0


	//----- nvinfo : EIATTR_EXIT_INSTR_OFFSETS
	.align		4
.L_64:
        /*0220*/ 	.byte	0x04, 0x1c
        /*0222*/ 	.short	(.L_66 - .L_65)


	//   ....[0]....
.L_65:
        /*0224*/ 	.word	0x00008a10


	//   ....[1]....
        /*0228*/ 	.word	0x00008a40


	//----- nvinfo : EIATTR_REQNTID
	.align		4
.L_66:
        /*022c*/ 	.byte	0x04, 0x10
        /*022e*/ 	.short	(.L_68 - .L_67)
.L_67:
        /*0230*/ 	.word	0x00000100
        /*0234*/ 	.word	0x00000001
        /*0238*/ 	.word	0x00000001


	//----- nvinfo : EIATTR_CBANK_PARAM_SIZE
	.align		4
.L_68:
        /*023c*/ 	.byte	0x03, 0x19
        /*023e*/ 	.short	0x0088


	//----- nvinfo : EIATTR_PARAM_CBANK
	.align		4
        /*0240*/ 	.byte	0x04, 0x0a
        /*0242*/ 	.short	(.L_70 - .L_69)
	.align		4
.L_69:
        /*0244*/ 	.word	index@(.nv.constant0.attn_fwd)
        /*0248*/ 	.short	0x0210
        /*024a*/ 	.short	0x0088


	//----- nvinfo : EIATTR_SW_WAR
	.align		4
.L_70:
        /*024c*/ 	.byte	0x04, 0x36
        /*024e*/ 	.short	(.L_72 - .L_71)
.L_71:
        /*0250*/ 	.word	0x00000008
.L_72:


//--------------------- .nv.callgraph             --------------------------
	.section	.nv.callgraph,"",@"SHT_CUDA_CALLGRAPH"
	.align	4
	.sectionentsize	8
	.align		4
        /*0000*/ 	.word	0x00000000
	.align		4
        /*0004*/ 	.word	0xffffffff
	.align		4
        /*0008*/ 	.word	0x00000000
	.align		4
        /*000c*/ 	.word	0xfffffffe
	.align		4
        /*0010*/ 	.word	0x00000000
	.align		4
        /*0014*/ 	.word	0xfffffffd
	.align		4
        /*0018*/ 	.word	0x00000000
	.align		4
        /*001c*/ 	.word	0xfffffffc


//--------------------- .nv.constant4             --------------------------
	.section	.nv.constant4,"a",@progbits
	.align	8
	.align		8
.nv.constant4:
        /*0000*/ 	.dword	_$_str


//--------------------- .text.attn_fwd            --------------------------
	.section	.text.attn_fwd,"ax",@progbits
	.align	128
        .global         attn_fwd
        .type           attn_fwd,@function
        .size           attn_fwd,(.L_x_3 - attn_fwd)
        .other          attn_fwd,@"STO_CUDA_ENTRY STV_DEFAULT"
attn_fwd:
.text.attn_fwd:
[----:B------:R-:W0:Y:S01]  /*0000*/  LDC R1, c[0x0][0x28] ;  /* 0x00000a00ff017b82 */ /* 0x000e220000000800 */
[----:B------:R-:W1:Y:S07]  /*0010*/  S2R R247, SR_TID.X ;  /* 0x0000000000f77919 */ /* 0x000e6e0000002100 */
[----:B------:R-:W2:Y:S01]  /*0020*/  S2UR UR6, SR_CTAID.Y ;  /* 0x00000000000679c3 */ /* 0x000ea20000002600 */
[----:B------:R-:W-:Y:S01]  /*0030*/  ULDC.64 UR4, c[0x0][0x240] ;  /* 0x0000900000047ab9 */ /* 0x000fe20000000a00 */
[----:B------:R-:W3:Y:S06]  /*0040*/  S2R R0, SR_CTAID.X ;  /* 0x0000000000007919 */ /* 0x000eec0000002500 */
[----:B------:R-:W4:Y:S08]  /*0050*/  LDC R7, c[0x0][0x248] ;  /* 0x00009200ff077b82 */ /* 0x000f300000000800 */
[----:B------:R-:W5:Y:S01]  /*0060*/  LDC.64 R10, c[0x0][0x210] ;  /* 0x00008400ff0a7b82 */ /* 0x000f620000000a00 */
[----:B--2---:R-:W-:-:S07]  /*0070*/  UIMAD UR4, UR6, UR4, URZ ;  /* 0x00000004060472a4 */ /* 0x004fce000f8e023f */
[----:B------:R-:W2:Y:S01]  /*0080*/  LDC R249, c[0x0][0x280] ;  /* 0x0000a000fff97b82 */ /* 0x000ea20000000800 */
[----:B------:R-:W-:Y:S01]  /*0090*/  ULDC.64 UR6, c[0x0][0x208] ;  /* 0x0000820000067ab9 */ /* 0x000fe20000000a00 */
[C---:B-1----:R-:W-:Y:S02]  /*00a0*/  LOP3.LUT R3, R247.reuse, 0x3f, RZ, 0xc0, !PT ;  /* 0x0000003ff7037812 */ /* 0x042fe400078ec0ff */
[----:B------:R-:W-:Y:S02]  /*00b0*/  SHF.R.U32.HI R2, RZ, 0x6, R247 ;  /* 0x00000006ff027819 */ /* 0x000fe400000116f7 */
[C---:B------:R-:W-:Y:S01]  /*00c0*/  LEA.HI R6, R247.reuse, 0xc, RZ, 0x1a ;  /* 0x0000000cf7067811 */ /* 0x040fe200078fd0ff */
[----:B---3--:R-:W-:Y:S01]  /*00d0*/  IMAD R245, R0, 0x40, R3 ;  /* 0x0000004000f57824 */ /* 0x008fe200078e0203 */
[----:B------:R-:W-:Y:S02]  /*00e0*/  SGXT.U32 R2, R2, 0x2 ;  /* 0x000000020202781a */ /* 0x000fe40000000000 */
[----:B------:R-:W-:Y:S01]  /*00f0*/  LEA.HI R12, R247, 0x8c, RZ, 0x1a ;  /* 0x0000008cf70c7811 */ /* 0x000fe200078fd0ff */
[----:B------:R-:W-:Y:S01]  /*0100*/  IMAD R9, R245, UR5, RZ ;  /* 0x00000005f5097c24 */ /* 0x000fe2000f8e02ff */
[----:B------:R-:W-:Y:S01]  /*0110*/  USHF.R.S32.HI UR5, URZ, 0x1f, UR4 ;  /* 0x0000001f3f057899 */ /* 0x000fe20008011404 */
[----:B----4-:R-:W-:-:S03]  /*0120*/  IMAD R0, R2, R7, RZ ;  /* 0x0000000702007224 */ /* 0x010fc600078e02ff */
[----:B-----5:R-:W-:Y:S01]  /*0130*/  IADD3 R5, P0, P1, R9, UR4, R10 ;  /* 0x0000000409057c10 */ /* 0x020fe2000f91e00a */
[----:B------:R-:W-:Y:S01]  /*0140*/  IMAD R32, R7, 0x4, R0 ;  /* 0x0000000407207824 */ /* 0x000fe200078e0200 */
[----:B------:R-:W-:Y:S01]  /*0150*/  SHF.R.S32.HI R4, RZ, 0x1f, R9 ;  /* 0x0000001fff047819 */ /* 0x000fe20000011409 */
[-C--:B------:R-:W-:Y:S01]  /*0160*/  IMAD R13, R6, R7.reuse, RZ ;  /* 0x00000007060d7224 */ /* 0x080fe200078e02ff */
[----:B------:R-:W-:Y:S02]  /*0170*/  LEA.HI R14, R247, 0x1c, RZ, 0x1a ;  /* 0x0000001cf70e7811 */ /* 0x000fe400078fd0ff */
[----:B------:R-:W-:Y:S01]  /*0180*/  IADD3.X R4, R4, UR5, R11, P0, P1 ;  /* 0x0000000504047c10 */ /* 0x000fe200087e240b */
[----:B------:R-:W-:Y:S01]  /*0190*/  IMAD R17, R12, R7, RZ ;  /* 0x000000070c117224 */ /* 0x000fe200078e02ff */
[-C--:B------:R-:W-:Y:S02]  /*01a0*/  IADD3 R8, P0, R0, R5.reuse, RZ ;  /* 0x0000000500087210 */ /* 0x080fe40007f1e0ff */
[----:B------:R-:W-:-:S02]  /*01b0*/  IADD3 R10, P1, R32, R5, RZ ;  /* 0x00000005200a7210 */ /* 0x000fc40007f3e0ff */
[----:B------:R-:W-:Y:S01]  /*01c0*/  LEA.HI R20, R247, 0x9c, RZ, 0x1a ;  /* 0x0000009cf7147811 */ /* 0x000fe200078fd0ff */
[-C--:B------:R-:W-:Y:S01]  /*01d0*/  IMAD R15, R14, R7.reuse, RZ ;  /* 0x000000070e0f7224 */ /* 0x080fe200078e02ff */
[-C--:B------:R-:W-:Y:S02]  /*01e0*/  LEA.HI.X.SX32 R9, R0, R4.reuse, 0x1, P0 ;  /* 0x0000000400097211 */ /* 0x080fe400000f0eff */
[----:B------:R-:W-:Y:S01]  /*01f0*/  LEA.HI.X.SX32 R11, R32, R4, 0x1, P1 ;  /* 0x00000004200b7211 */ /* 0x000fe200008f0eff */
[----:B------:R-:W-:Y:S01]  /*0200*/  IMAD R21, R20, R7, RZ ;  /* 0x0000000714157224 */ /* 0x000fe200078e02ff */
[-C--:B------:R-:W-:Y:S01]  /*0210*/  IADD3 R12, P0, R13, R5.reuse, RZ ;  /* 0x000000050d0c7210 */ /* 0x080fe20007f1e0ff */
[----:B------:R-:W3:Y:S01]  /*0220*/  LDG.E.U8 R0, desc[UR6][R8.64] ;  /* 0x0000000608007981 */ /* 0x000ee2000c1e1100 */
[----:B------:R-:W-:Y:S02]  /*0230*/  LEA.HI R16, R247, 0x2c, RZ, 0x1a ;  /* 0x0000002cf7107811 */ /* 0x000fe400078fd0ff */
[----:B------:R-:W-:Y:S01]  /*0240*/  IADD3 R18, P1, R17, R5, RZ ;  /* 0x0000000511127210 */ /* 0x000fe20007f3e0ff */
[----:B------:R1:W4:Y:S01]  /*0250*/  LDG.E.U8 R6, desc[UR6][R10.64] ;  /* 0x000000060a067981 */ /* 0x000322000c1e1100 */
[----:B------:R-:W-:-:S02]  /*0260*/  LEA.HI R24, R247, 0xac, RZ, 0x1a ;  /* 0x000000acf7187811 */ /* 0x000fc400078fd0ff */
[-C--:B------:R-:W-:Y:S02]  /*0270*/  LEA.HI.X.SX32 R13, R13, R4.reuse, 0x1, P0 ;  /* 0x000000040d0d7211 */ /* 0x080fe400000f0eff */
[----:B------:R-:W-:Y:S01]  /*0280*/  IADD3 R14, P0, R15, R5, RZ ;  /* 0x000000050f0e7210 */ /* 0x000fe20007f1e0ff */
[-C--:B------:R-:W-:Y:S01]  /*0290*/  IMAD R23, R24, R7.reuse, RZ ;  /* 0x0000000718177224 */ /* 0x080fe200078e02ff */
[-C--:B------:R-:W-:Y:S01]  /*02a0*/  LEA.HI.X.SX32 R19, R17, R4.reuse, 0x1, P1 ;  /* 0x0000000411137211 */ /* 0x080fe200008f0eff */
[----:B------:R5:W4:Y:S01]  /*02b0*/  LDG.E.U8 R8, desc[UR6][R12.64] ;  /* 0x000000060c087981 */ /* 0x000b22000c1e1100 */
[----:B------:R-:W-:Y:S01]  /*02c0*/  LEA.HI R22, R247, 0x3c, RZ, 0x1a ;  /* 0x0000003cf7167811 */ /* 0x000fe200078fd0ff */
[----:B-1----:R-:W-:Y:S01]  /*02d0*/  IMAD R11, R16, R7, RZ ;  /* 0x00000007100b7224 */ /* 0x002fe200078e02ff */
[----:B------:R-:W-:Y:S01]  /*02e0*/  IADD3 R20, P1, R21, R5, RZ ;  /* 0x0000000515147210 */ /* 0x000fe20007f3e0ff */
[----:B------:R1:W4:Y:S01]  /*02f0*/  LDG.E.U8 R9, desc[UR6][R18.64] ;  /* 0x0000000612097981 */ /* 0x000322000c1e1100 */
[----:B------:R-:W-:-:S02]  /*0300*/  LEA.HI.X.SX32 R15, R15, R4, 0x1, P0 ;  /* 0x000000040f0f7211 */ /* 0x000fc400000f0eff */
[----:B------:R-:W-:Y:S02]  /*0310*/  IADD3 R16, P0, R11, R5, RZ ;  /* 0x000000050b107210 */ /* 0x000fe40007f1e0ff */
[-C--:B------:R-:W-:Y:S01]  /*0320*/  LEA.HI.X.SX32 R21, R21, R4.reuse, 0x1, P1 ;  /* 0x0000000415157211 */ /* 0x080fe200008f0eff */
[----:B-----5:R-:W-:Y:S01]  /*0330*/  IMAD R13, R22, R7, RZ ;  /* 0x00000007160d7224 */ /* 0x020fe200078e02ff */
[----:B------:R-:W-:Y:S01]  /*0340*/  IADD3 R22, P1, R23, R5, RZ ;  /* 0x0000000517167210 */ /* 0x000fe20007f3e0ff */
[----:B------:R5:W4:Y:S01]  /*0350*/  LDG.E.U8 R10, desc[UR6][R14.64] ;  /* 0x000000060e0a7981 */ /* 0x000b22000c1e1100 */
[C---:B------:R-:W-:Y:S02]  /*0360*/  LEA.HI R26, R247.reuse, 0xbc, RZ, 0x1a ;  /* 0x000000bcf71a7811 */ /* 0x040fe400078fd0ff */
[----:B------:R-:W-:Y:S02]  /*0370*/  LEA.HI R24, R247, 0x4c, RZ, 0x1a ;  /* 0x0000004cf7187811 */ /* 0x000fe400078fd0ff */
[----:B------:R-:W-:-:S02]  /*0380*/  LEA.HI.X.SX32 R17, R11, R4, 0x1, P0 ;  /* 0x000000040b117211 */ /* 0x000fc400000f0eff */
[----:B-1----:R-:W-:Y:S02]  /*0390*/  IADD3 R18, P0, R13, R5, RZ ;  /* 0x000000050d127210 */ /* 0x002fe40007f1e0ff */
[-C--:B------:R-:W-:Y:S01]  /*03a0*/  LEA.HI.X.SX32 R23, R23, R4.reuse, 0x1, P1 ;  /* 0x0000000417177211 */ /* 0x080fe200008f0eff */
[-C--:B------:R-:W-:Y:S01]  /*03b0*/  IMAD R26, R26, R7.reuse, RZ ;  /* 0x000000071a1a7224 */ /* 0x080fe200078e02ff */
[C---:B------:R-:W-:Y:S01]  /*03c0*/  LEA.HI R28, R247.reuse, 0x5c, RZ, 0x1a ;  /* 0x0000005cf71c7811 */ /* 0x040fe200078fd0ff */
[----:B-----5:R-:W-:Y:S01]  /*03d0*/  IMAD R15, R24, R7, RZ ;  /* 0x00000007180f7224 */ /* 0x020fe200078e02ff */
[----:B------:R-:W-:Y:S01]  /*03e0*/  LEA.HI R14, R247, 0xcc, RZ, 0x1a ;  /* 0x000000ccf70e7811 */ /* 0x000fe200078fd0ff */
[----:B------:R1:W5:Y:S01]  /*03f0*/  LDG.E.U8 R11, desc[UR6][R20.64] ;  /* 0x00000006140b7981 */ /* 0x000362000c1e1100 */
[----:B------:R-:W-:-:S03]  /*0400*/  LEA.HI.X.SX32 R19, R13, R4, 0x1, P0 ;  /* 0x000000040d137211 */ /* 0x000fc600000f0eff */
[----:B------:R0:W5:Y:S01]  /*0410*/  LDG.E.U8 R13, desc[UR6][R22.64] ;  /* 0x00000006160d7981 */ /* 0x000162000c1e1100 */
[----:B------:R-:W-:-:S03]  /*0420*/  IADD3 R24, P1, R26, R5, RZ ;  /* 0x000000051a187210 */ /* 0x000fc60007f3e0ff */
[----:B------:R2:W5:Y:S01]  /*0430*/  LDG.E.U8 R12, desc[UR6][R16.64] ;  /* 0x00000006100c7981 */ /* 0x000562000c1e1100 */
[----:B-1----:R-:W-:Y:S01]  /*0440*/  IADD3 R20, P0, R15, R5, RZ ;  /* 0x000000050f147210 */ /* 0x002fe20007f1e0ff */
[-C--:B0-----:R-:W-:Y:S01]  /*0450*/  IMAD R23, R28, R7.reuse, RZ ;  /* 0x000000071c177224 */ /* 0x081fe200078e02ff */
[----:B------:R-:W-:Y:S01]  /*0460*/  LEA.HI R28, R247, 0x6c, RZ, 0x1a ;  /* 0x0000006cf71c7811 */ /* 0x000fe200078fd0ff */
[----:B--2---:R-:W-:Y:S01]  /*0470*/  IMAD R16, R14, R7, RZ ;  /* 0x000000070e107224 */ /* 0x004fe200078e02ff */
[-C--:B------:R-:W-:Y:S01]  /*0480*/  LEA.HI.X.SX32 R25, R26, R4.reuse, 0x1, P1 ;  /* 0x000000041a197211 */ /* 0x080fe200008f0eff */
[----:B------:R0:W2:Y:S01]  /*0490*/  LDG.E.U8 R14, desc[UR6][R18.64] ;  /* 0x00000006120e7981 */ /* 0x0000a2000c1e1100 */
[----:B------:R-:W-:Y:S02]  /*04a0*/  LEA.HI.X.SX32 R21, R15, R4, 0x1, P0 ;  /* 0x000000040f157211 */ /* 0x000fe400000f0eff */
[----:B------:R-:W-:Y:S01]  /*04b0*/  LEA.HI R30, R247, 0xdc, RZ, 0x1a ;  /* 0x000000dcf71e7811 */ /* 0x000fe200078fd0ff */
[----:B------:R1:W2:Y:S01]  /*04c0*/  LDG.E.U8 R15, desc[UR6][R24.64] ;  /* 0x00000006180f7981 */ /* 0x0002a2000c1e1100 */
[----:B------:R-:W-:-:S02]  /*04d0*/  IADD3 R26, P1, R16, R5, RZ ;  /* 0x00000005101a7210 */ /* 0x000fc40007f3e0ff */
[----:B------:R-:W-:Y:S01]  /*04e0*/  IADD3 R22, P0, R23, R5, RZ ;  /* 0x0000000517167210 */ /* 0x000fe20007f1e0ff */
[-C--:B0-----:R-:W-:Y:S01]  /*04f0*/  IMAD R19, R28, R7.reuse, RZ ;  /* 0x000000071c137224 */ /* 0x081fe200078e02ff */
[----:B------:R-:W-:Y:S01]  /*0500*/  LEA.HI R18, R247, 0x7c, RZ, 0x1a ;  /* 0x0000007cf7127811 */ /* 0x000fe200078fd0ff */
[-C--:B------:R-:W-:Y:S01]  /*0510*/  IMAD R29, R30, R7.reuse, RZ ;  /* 0x000000071e1d7224 */ /* 0x080fe200078e02ff */
[-C--:B------:R-:W-:Y:S02]  /*0520*/  LEA.HI.X.SX32 R27, R16, R4.reuse, 0x1, P1 ;  /* 0x00000004101b7211 */ /* 0x080fe400008f0eff */
[-C--:B------:R-:W-:Y:S01]  /*0530*/  LEA.HI.X.SX32 R23, R23, R4.reuse, 0x1, P0 ;  /* 0x0000000417177211 */ /* 0x080fe200000f0eff */
[----:B------:R-:W-:Y:S01]  /*0540*/  IMAD R18, R18, R7, RZ ;  /* 0x0000000712127224 */ /* 0x000fe200078e02ff */
[----:B------:R-:W-:Y:S01]  /*0550*/  LEA.HI R30, R247, 0xec, RZ, 0x1a ;  /* 0x000000ecf71e7811 */ /* 0x000fe200078fd0ff */
[----:B------:R0:W2:Y:S01]  /*0560*/  LDG.E.U8 R16, desc[UR6][R20.64] ;  /* 0x0000000614107981 */ /* 0x0000a2000c1e1100 */
[-C--:B-1----:R-:W-:Y:S01]  /*0570*/  IADD3 R24, P0, R19, R5.reuse, RZ ;  /* 0x0000000513187210 */ /* 0x082fe20007f1e0ff */
[----:B------:R-:W-:Y:S01]  /*0580*/  IMAD R32, R7, 0x4, R32 ;  /* 0x0000000407207824 */ /* 0x000fe200078e0220 */
[----:B------:R-:W-:Y:S01]  /*0590*/  IADD3 R28, P1, R29, R5, RZ ;  /* 0x000000051d1c7210 */ /* 0x000fe20007f3e0ff */
[----:B------:R1:W2:Y:S01]  /*05a0*/  LDG.E.U8 R17, desc[UR6][R26.64] ;  /* 0x000000061a117981 */ /* 0x0002a2000c1e1100 */
[----:B------:R-:W-:-:S03]  /*05b0*/  LEA.HI.X.SX32 R25, R19, R4, 0x1, P0 ;  /* 0x0000000413197211 */ /* 0x000fc600000f0eff */
[----:B------:R1:W2:Y:S01]  /*05c0*/  LDG.E.U8 R49, desc[UR6][R22.64] ;  /* 0x0000000616317981 */ /* 0x0002a2000c1e1100 */
[----:B0-----:R-:W-:Y:S01]  /*05d0*/  IMAD R20, R30, R7, RZ ;  /* 0x000000071e147224 */ /* 0x001fe200078e02ff */
[-C--:B------:R-:W-:Y:S02]  /*05e0*/  LEA.HI.X.SX32 R29, R29, R4.reuse, 0x1, P1 ;  /* 0x000000041d1d7211 */ /* 0x080fe400008f0eff */
[----:B------:R-:W2:Y:S01]  /*05f0*/  LDG.E.U8 R53, desc[UR6][R24.64] ;  /* 0x0000000618357981 */ /* 0x000ea2000c1e1100 */
[-C--:B-1----:R-:W-:Y:S02]  /*0600*/  IADD3 R26, P0, R18, R5.reuse, RZ ;  /* 0x00000005121a7210 */ /* 0x082fe40007f1e0ff */
[-C--:B------:R-:W-:Y:S01]  /*0610*/  IADD3 R30, P1, R20, R5.reuse, RZ ;  /* 0x00000005141e7210 */ /* 0x080fe20007f3e0ff */
[----:B------:R0:W2:Y:S01]  /*0620*/  LDG.E.U8 R76, desc[UR6][R28.64] ;  /* 0x000000061c4c7981 */ /* 0x0000a2000c1e1100 */
[----:B------:R-:W-:Y:S01]  /*0630*/  LEA.HI.X.SX32 R27, R18, R4, 0x1, P0 ;  /* 0x00000004121b7211 */ /* 0x000fe200000f0eff */
[----:B------:R-:W-:Y:S01]  /*0640*/  IMAD R22, R7, 0x8, R32 ;  /* 0x0000000807167824 */ /* 0x000fe200078e0220 */
[----:B------:R-:W-:-:S02]  /*0650*/  IADD3 R18, P0, R32, R5, RZ ;  /* 0x0000000520127210 */ /* 0x000fc40007f1e0ff */
[-C--:B------:R-:W-:Y:S01]  /*0660*/  LEA.HI.X.SX32 R31, R20, R4.reuse, 0x1, P1 ;  /* 0x00000004141f7211 */ /* 0x080fe200008f0eff */
[----:B------:R-:W2:Y:S01]  /*0670*/  LDG.E.U8 R57, desc[UR6][R26.64] ;  /* 0x000000061a397981 */ /* 0x000ea2000c1e1100 */
[-C--:B------:R-:W-:Y:S02]  /*0680*/  LEA.HI.X.SX32 R19, R32, R4.reuse, 0x1, P0 ;  /* 0x0000000420137211 */ /* 0x080fe400000f0eff */
[CC--:B------:R-:W-:Y:S01]  /*0690*/  IADD3 R20, P0, R22.reuse, R5.reuse, RZ ;  /* 0x0000000516147210 */ /* 0x0c0fe20007f1e0ff */
[C---:B0-----:R-:W-:Y:S01]  /*06a0*/  IMAD R28, R7.reuse, 0x4, R22 ;  /* 0x00000004071c7824 */ /* 0x041fe200078e0216 */
[----:B------:R0:W2:Y:S02]  /*06b0*/  LDG.E.U8 R78, desc[UR6][R30.64] ;  /* 0x000000061e4e7981 */ /* 0x0000a4000c1e1100 */
[-C--:B------:R-:W-:Y:S01]  /*06c0*/  LEA.HI.X.SX32 R21, R22, R4.reuse, 0x1, P0 ;  /* 0x0000000416157211 */ /* 0x080fe200000f0eff */
[----:B------:R-:W-:Y:S01]  /*06d0*/  IMAD R32, R7, 0x4, R28 ;  /* 0x0000000407207824 */ /* 0x000fe200078e021c */
[C---:B------:R-:W-:Y:S01]  /*06e0*/  IADD3 R22, P0, R28.reuse, R5, RZ ;  /* 0x000000051c167210 */ /* 0x040fe20007f1e0ff */
[----:B------:R1:W5:Y:S03]  /*06f0*/  LDG.E.U8 R33, desc[UR6][R18.64] ;  /* 0x0000000612217981 */ /* 0x000366000c1e1100 */
[----:B------:R-:W-:-:S02]  /*0700*/  LEA.HI.X.SX32 R23, R28, R4, 0x1, P0 ;  /* 0x000000041c177211 */ /* 0x000fc400000f0eff */
[CC--:B------:R-:W-:Y:S01]  /*0710*/  IADD3 R24, P0, R32.reuse, R5.reuse, RZ ;  /* 0x0000000520187210 */ /* 0x0c0fe20007f1e0ff */
[C---:B0-----:R-:W-:Y:S01]  /*0720*/  IMAD R30, R7.reuse, 0x8, R32 ;  /* 0x00000008071e7824 */ /* 0x041fe200078e0220 */
[----:B------:R0:W2:Y:S02]  /*0730*/  LDG.E.U8 R31, desc[UR6][R20.64] ;  /* 0x00000006141f7981 */ /* 0x0000a4000c1e1100 */
[-C--:B------:R-:W-:Y:S01]  /*0740*/  LEA.HI.X.SX32 R25, R32, R4.reuse, 0x1, P0 ;  /* 0x0000000420197211 */ /* 0x080fe200000f0eff */
[C---:B------:R-:W-:Y:S01]  /*0750*/  IMAD R32, R7.reuse, 0x4, R30 ;  /* 0x0000000407207824 */ /* 0x040fe200078e021e */
[CC--:B------:R-:W-:Y:S01]  /*0760*/  IADD3 R26, P0, R30.reuse, R5.reuse, RZ ;  /* 0x000000051e1a7210 */ /* 0x0c0fe20007f1e0ff */
[----:B------:R0:W2:Y:S02]  /*0770*/  LDG.E.U8 R35, desc[UR6][R22.64] ;  /* 0x0000000616237981 */ /* 0x0000a4000c1e1100 */
[C---:B------:R-:W-:Y:S01]  /*0780*/  IMAD R34, R7.reuse, 0x4, R32 ;  /* 0x0000000407227824 */ /* 0x040fe200078e0220 */
[-C--:B------:R-:W-:Y:S01]  /*0790*/  LEA.HI.X.SX32 R27, R30, R4.reuse, 0x1, P0 ;  /* 0x000000041e1b7211 */ /* 0x080fe200000f0eff */
[----:B------:R0:W2:Y:S01]  /*07a0*/  LDG.E.U8 R36, desc[UR6][R24.64] ;  /* 0x0000000618247981 */ /* 0x0000a2000c1e1100 */
[-C--:B------:R-:W-:Y:S01]  /*07b0*/  IADD3 R28, P1, R32, R5.reuse, RZ ;  /* 0x00000005201c7210 */ /* 0x080fe20007f3e0ff */
[----:B------:R-:W-:Y:S01]  /*07c0*/  IMAD R30, R7, 0x8, R34 ;  /* 0x00000008071e7824 */ /* 0x000fe200078e0222 */
[----:B-1----:R-:W-:Y:S01]  /*07d0*/  IADD3 R18, P0, R34, R5, RZ ;  /* 0x0000000522127210 */ /* 0x002fe20007f1e0ff */
[----:B------:R-:W2:Y:S01]  /*07e0*/  LDG.E.U8 R37, desc[UR6][R26.64] ;  /* 0x000000061a257981 */ /* 0x000ea2000c1e1100 */
[----:B------:R-:W-:-:S02]  /*07f0*/  LEA.HI.X.SX32 R29, R32, R4, 0x1, P1 ;  /* 0x00000004201d7211 */ /* 0x000fc400008f0eff */
[-C--:B------:R-:W-:Y:S01]  /*0800*/  LEA.HI.X.SX32 R19, R34, R4.reuse, 0x1, P0 ;  /* 0x0000000422137211 */ /* 0x080fe200000f0eff */
[C---:B------:R-:W-:Y:S01]  /*0810*/  IMAD R32, R7.reuse, 0x4, R30 ;  /* 0x0000000407207824 */ /* 0x040fe200078e021e */
[CC--:B0-----:R-:W-:Y:S01]  /*0820*/  IADD3 R20, P0, R30.reuse, R5.reuse, RZ ;  /* 0x000000051e147210 */ /* 0x0c1fe20007f1e0ff */
[----:B------:R0:W2:Y:S03]  /*0830*/  LDG.E.U8 R38, desc[UR6][R28.64] ;  /* 0x000000061c267981 */ /* 0x0000a6000c1e1100 */
[-C--:B------:R-:W-:Y:S01]  /*0840*/  LEA.HI.X.SX32 R21, R30, R4.reuse, 0x1, P0 ;  /* 0x000000041e157211 */ /* 0x080fe200000f0eff */
[C---:B------:R-:W-:Y:S01]  /*0850*/  IMAD R30, R7.reuse, 0x4, R32 ;  /* 0x00000004071e7824 */ /* 0x040fe200078e0220 */
[-C--:B------:R-:W-:Y:S01]  /*0860*/  IADD3 R22, P0, R32, R5.reuse, RZ ;  /* 0x0000000520167210 */ /* 0x080fe20007f1e0ff */
[----:B------:R1:W2:Y:S02]  /*0870*/  LDG.E.U8 R39, desc[UR6][R18.64] ;  /* 0x0000000612277981 */ /* 0x0002a4000c1e1100 */
[C---:B------:R-:W-:Y:S01]  /*0880*/  IMAD R34, R7.reuse, 0x8, R30 ;  /* 0x0000000807227824 */ /* 0x040fe200078e021e */
[-C--:B------:R-:W-:Y:S01]  /*0890*/  IADD3 R24, P1, R30, R5.reuse, RZ ;  /* 0x000000051e187210 */ /* 0x080fe20007f3e0ff */
[----:B------:R1:W2:Y:S01]  /*08a0*/  LDG.E.U8 R40, desc[UR6][R20.64] ;  /* 0x0000000614287981 */ /* 0x0002a2000c1e1100 */
[----:B------:R-:W-:Y:S01]  /*08b0*/  LEA.HI.X.SX32 R23, R32, R4, 0x1, P0 ;  /* 0x0000000420177211 */ /* 0x000fe200000f0eff */
[----:B0-----:R-:W-:Y:S01]  /*08c0*/  IMAD R28, R7, 0x4, R34 ;  /* 0x00000004071c7824 */ /* 0x001fe200078e0222 */
[----:B------:R-:W-:-:S02]  /*08d0*/  IADD3 R26, P0, R34, R5, RZ ;  /* 0x00000005221a7210 */ /* 0x000fc40007f1e0ff */
[-C--:B------:R-:W-:Y:S01]  /*08e0*/  LEA.HI.X.SX32 R25, R30, R4.reuse, 0x1, P1 ;  /* 0x000000041e197211 */ /* 0x080fe200008f0eff */
[C---:B------:R-:W-:Y:S01]  /*08f0*/  IMAD R30, R7.reuse, 0x4, R28 ;  /* 0x00000004071e7824 */ /* 0x040fe200078e021c */
[-C--:B------:R-:W-:Y:S01]  /*0900*/  LEA.HI.X.SX32 R27, R34, R4.reuse, 0x1, P0 ;  /* 0x00000004221b7211 */ /* 0x080fe200000f0eff */
[----:B------:R0:W2:Y:S01]  /*0910*/  LDG.E.U8 R41, desc[UR6][R22.64] ;  /* 0x0000000616297981 */ /* 0x0000a2000c1e1100 */
[CC--:B-1----:R-:W-:Y:S01]  /*0920*/  IADD3 R18, P0, R28.reuse, R5.reuse, RZ ;  /* 0x000000051c127210 */ /* 0x0c2fe20007f1e0ff */
[C---:B------:R-:W-:Y:S02]  /*0930*/  IMAD R32, R7.reuse, 0x8, R30 ;  /* 0x0000000807207824 */ /* 0x040fe400078e021e */
[----:B------:R1:W2:Y:S01]  /*0940*/  LDG.E.U8 R42, desc[UR6][R24.64] ;  /* 0x00000006182a7981 */ /* 0x0002a2000c1e1100 */
[----:B------:R-:W-:Y:S01]  /*0950*/  LEA.HI.X.SX32 R19, R28, R4, 0x1, P0 ;  /* 0x000000041c137211 */ /* 0x000fe200000f0eff */
[----:B------:R-:W-:Y:S01]  /*0960*/  IMAD R34, R7, 0x4, R32 ;  /* 0x0000000407227824 */ /* 0x000fe200078e0220 */
[-C--:B------:R-:W-:Y:S01]  /*0970*/  IADD3 R20, P0, R30, R5.reuse, RZ ;  /* 0x000000051e147210 */ /* 0x080fe20007f1e0ff */
[----:B------:R1:W2:Y:S01]  /*0980*/  LDG.E.U8 R43, desc[UR6][R26.64] ;  /* 0x000000061a2b7981 */ /* 0x0002a2000c1e1100 */
[----:B------:R-:W-:-:S02]  /*0990*/  IADD3 R28, P1, R32, R5, RZ ;  /* 0x00000005201c7210 */ /* 0x000fc40007f3e0ff */
[-C--:B------:R-:W-:Y:S01]  /*09a0*/  LEA.HI.X.SX32 R21, R30, R4.reuse, 0x1, P0 ;  /* 0x000000041e157211 */ /* 0x080fe200000f0eff */
[C---:B------:R-:W-:Y:S01]  /*09b0*/  IMAD R30, R7.reuse, 0x4, R34 ;  /* 0x00000004071e7824 */ /* 0x040fe200078e0222 */
[-C--:B0-----:R-:W-:Y:S01]  /*09c0*/  IADD3 R22, P0, R34, R5.reuse, RZ ;  /* 0x0000000522167210 */ /* 0x081fe20007f1e0ff */
[----:B------:R0:W2:Y:S01]  /*09d0*/  LDG.E.U8 R44, desc[UR6][R18.64] ;  /* 0x00000006122c7981 */ /* 0x0000a2000c1e1100 */
[-C--:B------:R-:W-:Y:S02]  /*09e0*/  LEA.HI.X.SX32 R29, R32, R4.reuse, 0x1, P1 ;  /* 0x00000004201d7211 */ /* 0x080fe400008f0eff */
[-C--:B------:R-:W-:Y:S01]  /*09f0*/  LEA.HI.X.SX32 R23, R34, R4.reuse, 0x1, P0 ;  /* 0x0000000422177211 */ /* 0x080fe200000f0eff */
[C---:B------:R-:W-:Y:S01]  /*0a00*/  IMAD R32, R7.reuse, 0x8, R30 ;  /* 0x0000000807207824 */ /* 0x040fe200078e021e */
[CC--:B-1----:R-:W-:Y:S01]  /*0a10*/  IADD3 R24, P0, R30.reuse, R5.reuse, RZ ;  /* 0x000000051e187210 */ /* 0x0c2fe20007f1e0ff */
[----:B------:R1:W2:Y:S03]  /*0a20*/  LDG.E.U8 R46, desc[UR6][R28.64] ;  /* 0x000000061c2e7981 */ /* 0x0002a6000c1e1100 */
[-C--:B------:R-:W-:Y:S01]  /*0a30*/  LEA.HI.X.SX32 R25, R30, R4.reuse, 0x1, P0 ;  /* 0x000000041e197211 */ /* 0x080fe200000f0eff */
[C---:B------:R-:W-:Y:S01]  /*0a40*/  IMAD R30, R7.reuse, 0x4, R32 ;  /* 0x00000004071e7824 */ /* 0x040fe200078e0220 */
[----:B------:R1:W2:Y:S03]  /*0a50*/  LDG.E.U8 R45, desc[UR6][R20.64] ;  /* 0x00000006142d7981 */ /* 0x0002a6000c1e1100 */
[C---:B------:R-:W-:Y:S01]  /*0a60*/  IMAD R34, R7.reuse, 0x4, R30 ;  /* 0x0000000407227824 */ /* 0x040fe200078e021e */
[-C--:B------:R-:W-:Y:S01]  /*0a70*/  IADD3 R26, P1, R30, R5.reuse, RZ ;  /* 0x000000051e1a7210 */ /* 0x080fe20007f3e0ff */
[----:B------:R1:W2:Y:S01]  /*0a80*/  LDG.E.U8 R47, desc[UR6][R22.64] ;  /* 0x00000006162f7981 */ /* 0x0002a2000c1e1100 */
[-C--:B0-----:R-:W-:Y:S01]  /*0a90*/  IADD3 R18, P0, R32, R5.reuse, RZ ;  /* 0x0000000520127210 */ /* 0x081fe20007f1e0ff */
[C---:B-1----:R-:W-:Y:S01]  /*0aa0*/  IMAD R28, R7.reuse, 0x8, R34 ;  /* 0x00000008071c7824 */ /* 0x042fe200078e0222 */
[-C--:B------:R-:W-:Y:S01]  /*0ab0*/  LEA.HI.X.SX32 R27, R30, R4.reuse, 0x1, P1 ;  /* 0x000000041e1b7211 */ /* 0x080fe200008f0eff */
[----:B------:R-:W2:Y:S01]  /*0ac0*/  LDG.E.U8 R48, desc[UR6][R24.64] ;  /* 0x0000000618307981 */ /* 0x000ea2000c1e1100 */
[-C--:B------:R-:W-:Y:S01]  /*0ad0*/  LEA.HI.X.SX32 R19, R32, R4.reuse, 0x1, P0 ;  /* 0x0000000420137211 */ /* 0x080fe200000f0eff */
[C---:B------:R-:W-:Y:S01]  /*0ae0*/  IMAD R30, R7.reuse, 0x4, R28 ;  /* 0x00000004071e7824 */ /* 0x040fe200078e021c */
[CC--:B------:R-:W-:Y:S01]  /*0af0*/  IADD3 R20, P0, R34.reuse, R5.reuse, RZ ;  /* 0x0000000522147210 */ /* 0x0c0fe20007f1e0ff */
[----:B------:R0:W2:Y:S02]  /*0b00*/  LDG.E.U8 R51, desc[UR6][R26.64] ;  /* 0x000000061a337981 */ /* 0x0000a4000c1e1100 */
[C---:B------:R-:W-:Y:S01]  /*0b10*/  IMAD R32, R7.reuse, 0x4, R30 ;  /* 0x0000000407207824 */ /* 0x040fe200078e021e */
[----:B------:R-:W-:Y:S01]  /*0b20*/  LEA.HI.X.SX32 R21, R34, R4, 0x1, P0 ;  /* 0x0000000422157211 */ /* 0x000fe200000f0eff */
[----:B------:R1:W2:Y:S01]  /*0b30*/  LDG.E.U8 R50, desc[UR6][R18.64] ;  /* 0x0000000612327981 */ /* 0x0002a2000c1e1100 */
[----:B------:R-:W-:Y:S01]  /*0b40*/  IADD3 R22, P0, R28, R5, RZ ;  /* 0x000000051c167210 */ /* 0x000fe20007f1e0ff */
[----:B------:R-:W-:-:S02]  /*0b50*/  IMAD R34, R7, 0x8, R32 ;  /* 0x0000000807227824 */ /* 0x000fc400078e0220 */
[----:B------:R1:W2:Y:S01]  /*0b60*/  LDG.E.U8 R52, desc[UR6][R20.64] ;  /* 0x0000000614347981 */ /* 0x0002a2000c1e1100 */
[-C--:B------:R-:W-:Y:S01]  /*0b70*/  LEA.HI.X.SX32 R23, R28, R4.reuse, 0x1, P0 ;  /* 0x000000041c177211 */ /* 0x080fe200000f0eff */
[C---:B0-----:R-:W-:Y:S01]  /*0b80*/  IMAD R26, R7.reuse, 0x4, R34 ;  /* 0x00000004071a7824 */ /* 0x041fe200078e0222 */
[-C--:B------:R-:W-:Y:S02]  /*0b90*/  IADD3 R24, P0, R30, R5.reuse, RZ ;  /* 0x000000051e187210 */ /* 0x080fe40007f1e0ff */
[-C--:B------:R-:W-:Y:S01]  /*0ba0*/  IADD3 R28, P1, R32, R5.reuse, RZ ;  /* 0x00000005201c7210 */ /* 0x080fe20007f3e0ff */
[----:B------:R0:W2:Y:S01]  /*0bb0*/  LDG.E.U8 R54, desc[UR6][R22.64] ;  /* 0x0000000616367981 */ /* 0x0000a2000c1e1100 */
[-C--:B------:R-:W-:Y:S01]  /*0bc0*/  LEA.HI.X.SX32 R25, R30, R4.reuse, 0x1, P0 ;  /* 0x000000041e197211 */ /* 0x080fe200000f0eff */
[C---:B------:R-:W-:Y:S01]  /*0bd0*/  IMAD R30, R7.reuse, 0x4, R26 ;  /* 0x00000004071e7824 */ /* 0x040fe200078e021a */
[-C--:B-1----:R-:W-:Y:S02]  /*0be0*/  IADD3 R18, P0, R34, R5.reuse, RZ ;  /* 0x0000000522127210 */ /* 0x082fe40007f1e0ff */
[-C--:B------:R-:W-:Y:S01]  /*0bf0*/  LEA.HI.X.SX32 R29, R32, R4.reuse, 0x1, P1 ;  /* 0x00000004201d7211 */ /* 0x080fe200008f0eff */
[C---:B------:R-:W-:Y:S01]  /*0c00*/  IMAD R32, R7.reuse, 0x8, R30 ;  /* 0x0000000807207824 */ /* 0x040fe200078e021e */
[----:B------:R-:W-:Y:S01]  /*0c10*/  LEA.HI.X.SX32 R19, R34, R4, 0x1, P0 ;  /* 0x0000000422137211 */ /* 0x000fe200000f0eff */
[----:B------:R-:W2:Y:S01]  /*0c20*/  LDG.E.U8 R55, desc[UR6][R24.64] ;  /* 0x0000000618377981 */ /* 0x000ea2000c1e1100 */
[----:B------:R-:W-:Y:S01]  /*0c30*/  IADD3 R20, P0, R26, R5, RZ ;  /* 0x000000051a147210 */ /* 0x000fe20007f1e0ff */
[----:B------:R-:W-:-:S02]  /*0c40*/  IMAD R34, R7, 0x4, R32 ;  /* 0x0000000407227824 */ /* 0x000fc400078e0220 */
[----:B------:R1:W2:Y:S01]  /*0c50*/  LDG.E.U8 R56, desc[UR6][R28.64] ;  /* 0x000000061c387981 */ /* 0x0002a2000c1e1100 */
[-C--:B------:R-:W-:Y:S02]  /*0c60*/  LEA.HI.X.SX32 R21, R26, R4.reuse, 0x1, P0 ;  /* 0x000000041a157211 */ /* 0x080fe400000f0eff */
[-C--:B0-----:R-:W-:Y:S01]  /*0c70*/  IADD3 R22, P0, R30, R5.reuse, RZ ;  /* 0x000000051e167210 */ /* 0x081fe20007f1e0ff */
[----:B------:R0:W2:Y:S01]  /*0c80*/  LDG.E.U8 R58, desc[UR6][R18.64] ;  /* 0x00000006123a7981 */ /* 0x0000a2000c1e1100 */
[-C--:B------:R-:W-:Y:S02]  /*0c90*/  IADD3 R26, P1, R32, R5.reuse, RZ ;  /* 0x00000005201a7210 */ /* 0x080fe40007f3e0ff */
[----:B------:R-:W-:Y:S01]  /*0ca0*/  LEA.HI.X.SX32 R23, R30, R4, 0x1, P0 ;  /* 0x000000041e177211 */ /* 0x000fe200000f0eff */
[----:B------:R0:W2:Y:S01]  /*0cb0*/  LDG.E.U8 R59, desc[UR6][R20.64] ;  /* 0x00000006143b7981 */ /* 0x0000a2000c1e1100 */
[----:B-1----:R-:W-:Y:S01]  /*0cc0*/  IMAD R28, R7, 0x4, R34 ;  /* 0x00000004071c7824 */ /* 0x002fe200078e0222 */
[----:B------:R-:W-:-:S02]  /*0cd0*/  IADD3 R24, P0, R34, R5, RZ ;  /* 0x0000000522187210 */ /* 0x000fc40007f1e0ff */
[----:B------:R-:W2:Y:S01]  /*0ce0*/  LDG.E.U8 R60, desc[UR6][R22.64] ;  /* 0x00000006163c7981 */ /* 0x000ea2000c1e1100 */
[C---:B------:R-:W-:Y:S01]  /*0cf0*/  IMAD R30, R7.reuse, 0x8, R28 ;  /* 0x00000008071e7824 */ /* 0x040fe200078e021c */
[-C--:B------:R-:W-:Y:S02]  /*0d00*/  LEA.HI.X.SX32 R27, R32, R4.reuse, 0x1, P1 ;  /* 0x00000004201b7211 */ /* 0x080fe400008f0eff */
[-C--:B------:R-:W-:Y:S01]  /*0d10*/  LEA.HI.X.SX32 R25, R34, R4.reuse, 0x1, P0 ;  /* 0x0000000422197211 */ /* 0x080fe200000f0eff */
[C---:B------:R-:W-:Y:S01]  /*0d20*/  IMAD R32, R7.reuse, 0x4, R30 ;  /* 0x0000000407207824 */ /* 0x040fe200078e021e */
[CC--:B0-----:R-:W-:Y:S01]  /*0d30*/  IADD3 R18, P0, R28.reuse, R5.reuse, RZ ;  /* 0x000000051c127210 */ /* 0x0c1fe20007f1e0ff */
[----:B------:R0:W2:Y:S02]  /*0d40*/  LDG.E.U8 R61, desc[UR6][R26.64] ;  /* 0x000000061a3d7981 */ /* 0x0000a4000c1e1100 */
[----:B------:R-:W-:Y:S01]  /*0d50*/  IMAD R34, R7, 0x4, R32 ;  /* 0x0000000407227824 */ /* 0x000fe200078e0220 */
[----:B------:R-:W-:Y:S01]  /*0d60*/  LEA.HI.X.SX32 R19, R28, R4, 0x1, P0 ;  /* 0x000000041c137211 */ /* 0x000fe200000f0eff */
[----:B------:R1:W2:Y:S01]  /*0d70*/  LDG.E.U8 R62, desc[UR6][R24.64] ;  /* 0x00000006183e7981 */ /* 0x0002a2000c1e1100 */
[----:B------:R-:W-:-:S02]  /*0d80*/  IADD3 R20, P0, R30, R5, RZ ;  /* 0x000000051e147210 */ /* 0x000fc40007f1e0ff */
[-C--:B------:R-:W-:Y:S01]  /*0d90*/  IADD3 R28, P1, R32, R5.reuse, RZ ;  /* 0x00000005201c7210 */ /* 0x080fe20007f3e0ff */
[----:B------:R1:W2:Y:S01]  /*0da0*/  LDG.E.U8 R63, desc[UR6][R18.64] ;  /* 0x00000006123f7981 */ /* 0x0002a2000c1e1100 */
[C---:B0-----:R-:W-:Y:S01]  /*0db0*/  IMAD R26, R7.reuse, 0x8, R34 ;  /* 0x00000008071a7824 */ /* 0x041fe200078e0222 */
[-C--:B------:R-:W-:Y:S02]  /*0dc0*/  LEA.HI.X.SX32 R21, R30, R4.reuse, 0x1, P0 ;  /* 0x000000041e157211 */ /* 0x080fe400000f0eff */
[-C--:B------:R-:W-:Y:S01]  /*0dd0*/  IADD3 R22, P0, R34, R5.reuse, RZ ;  /* 0x0000000522167210 */ /* 0x080fe20007f1e0ff */
[C---:B------:R-:W-:Y:S01]  /*0de0*/  IMAD R30, R7.reuse, 0x4, R26 ;  /* 0x00000004071e7824 */ /* 0x040fe200078e021a */
[-C--:B------:R-:W-:Y:S01]  /*0df0*/  LEA.HI.X.SX32 R29, R32, R4.reuse, 0x1, P1 ;  /* 0x00000004201d7211 */ /* 0x080fe200008f0eff */
[----:B------:R-:W2:Y:S01]  /*0e00*/  LDG.E.U8 R64, desc[UR6][R20.64] ;  /* 0x0000000614407981 */ /* 0x000ea2000c1e1100 */
[-C--:B------:R-:W-:Y:S01]  /*0e10*/  LEA.HI.X.SX32 R23, R34, R4.reuse, 0x1, P0 ;  /* 0x0000000422177211 */ /* 0x080fe200000f0eff */
[C---:B------:R-:W-:Y:S01]  /*0e20*/  IMAD R32, R7.reuse, 0x4, R30 ;  /* 0x0000000407207824 */ /* 0x040fe200078e021e */
[CC--:B-1----:R-:W-:Y:S01]  /*0e30*/  IADD3 R24, P0, R26.reuse, R5.reuse, RZ ;  /* 0x000000051a187210 */ /* 0x0c2fe20007f1e0ff */
[----:B------:R0:W2:Y:S02]  /*0e40*/  LDG.E.U8 R65, desc[UR6][R28.64] ;  /* 0x000000061c417981 */ /* 0x0000a4000c1e1100 */
[----:B------:R-:W-:Y:S01]  /*0e50*/  IMAD R34, R7, 0x8, R32 ;  /* 0x0000000807227824 */ /* 0x000fe200078e0220 */
[----:B------:R-:W-:Y:S01]  /*0e60*/  LEA.HI.X.SX32 R25, R26, R4, 0x1, P0 ;  /* 0x000000041a197211 */ /* 0x000fe200000f0eff */
[----:B------:R1:W2:Y:S01]  /*0e70*/  LDG.E.U8 R66, desc[UR6][R22.64] ;  /* 0x0000000616427981 */ /* 0x0002a2000c1e1100 */
[----:B------:R-:W-:-:S02]  /*0e80*/  IADD3 R18, P0, R30, R5, RZ ;  /* 0x000000051e127210 */ /* 0x000fc40007f1e0ff */
[-C--:B------:R-:W-:Y:S01]  /*0e90*/  IADD3 R26, P1, R32, R5.reuse, RZ ;  /* 0x00000005201a7210 */ /* 0x080fe20007f3e0ff */
[----:B------:R1:W2:Y:S01]  /*0ea0*/  LDG.E.U8 R67, desc[UR6][R24.64] ;  /* 0x0000000618437981 */ /* 0x0002a2000c1e1100 */
[----:B------:R-:W-:Y:S01]  /*0eb0*/  LEA.HI.X.SX32 R19, R30, R4, 0x1, P0 ;  /* 0x000000041e137211 */ /* 0x000fe200000f0eff */
[----:B0-----:R-:W-:Y:S01]  /*0ec0*/  IMAD R28, R7, 0x4, R34 ;  /* 0x00000004071c7824 */ /* 0x001fe200078e0222 */
[----:B------:R-:W-:-:S03]  /*0ed0*/  IADD3 R20, P0, R34, R5, RZ ;  /* 0x0000000522147210 */ /* 0x000fc60007f1e0ff */
[C---:B------:R-:W-:Y:S01]  /*0ee0*/  IMAD R30, R7.reuse, 0x4, R28 ;  /* 0x00000004071e7824 */ /* 0x040fe200078e021c */
[-C--:B------:R-:W-:Y:S01]  /*0ef0*/  LEA.HI.X.SX32 R21, R34, R4.reuse, 0x1, P0 ;  /* 0x0000000422157211 */ /* 0x080fe200000f0eff */
[----:B------:R0:W2:Y:S01]  /*0f00*/  LDG.E.U8 R68, desc[UR6][R18.64] ;  /* 0x0000000612447981 */ /* 0x0000a2000c1e1100 */
[-C--:B------:R-:W-:Y:S01]  /*0f10*/  LEA.HI.X.SX32 R27, R32, R4.reuse, 0x1, P1 ;  /* 0x00000004201b7211 */ /* 0x080fe200008f0eff */
[C---:B------:R-:W-:Y:S01]  /*0f20*/  IMAD R32, R7.reuse, 0x8, R30 ;  /* 0x0000000807207824 */ /* 0x040fe200078e021e */
[CC--:B-1----:R-:W-:Y:S01]  /*0f30*/  IADD3 R22, P0, R28.reuse, R5.reuse, RZ ;  /* 0x000000051c167210 */ /* 0x0c2fe20007f1e0ff */
[----:B------:R-:W2:Y:S02]  /*0f40*/  LDG.E.U8 R70, desc[UR6][R20.64] ;  /* 0x0000000614467981 */ /* 0x000ea4000c1e1100 */
[----:B------:R-:W-:Y:S01]  /*0f50*/  IMAD R34, R7, 0x4, R32 ;  /* 0x0000000407227824 */ /* 0x000fe200078e0220 */
[----:B------:R-:W-:Y:S01]  /*0f60*/  LEA.HI.X.SX32 R23, R28, R4, 0x1, P0 ;  /* 0x000000041c177211 */ /* 0x000fe200000f0eff */
[----:B------:R1:W2:Y:S01]  /*0f70*/  LDG.E.U8 R69, desc[UR6][R26.64] ;  /* 0x000000061a457981 */ /* 0x0002a2000c1e1100 */
[----:B------:R-:W-:-:S02]  /*0f80*/  IADD3 R24, P0, R30, R5, RZ ;  /* 0x000000051e187210 */ /* 0x000fc40007f1e0ff */
[-C--:B------:R-:W-:Y:S01]  /*0f90*/  IADD3 R28, P1, R32, R5.reuse, RZ ;  /* 0x00000005201c7210 */ /* 0x080fe20007f3e0ff */
[----:B------:R3:W2:Y:S01]  /*0fa0*/  LDG.E.U8 R71, desc[UR6][R22.64] ;  /* 0x0000000616477981 */ /* 0x0006a2000c1e1100 */
[----:B------:R-:W-:Y:S02]  /*0fb0*/  LEA.HI.X.SX32 R25, R30, R4, 0x1, P0 ;  /* 0x000000041e197211 */ /* 0x000fe400000f0eff */
[----:B0-----:R-:W-:Y:S01]  /*0fc0*/  IADD3 R18, P0, R34, R5, RZ ;  /* 0x0000000522127210 */ /* 0x001fe20007f1e0ff */
[----:B-1----:R-:W-:-:S03]  /*0fd0*/  IMAD R26, R7, 0x4, R34 ;  /* 0x00000004071a7824 */ /* 0x002fc600078e0222 */
[-C--:B------:R-:W-:Y:S01]  /*0fe0*/  LEA.HI.X.SX32 R19, R34, R4.reuse, 0x1, P0 ;  /* 0x0000000422137211 */ /* 0x080fe200000f0eff */
[----:B------:R0:W2:Y:S01]  /*0ff0*/  LDG.E.U8 R72, desc[UR6][R24.64] ;  /* 0x0000000618487981 */ /* 0x0000a2000c1e1100 */
[C---:B------:R-:W-:Y:S01]  /*1000*/  IMAD R30, R7.reuse, 0x8, R26 ;  /* 0x00000008071e7824 */ /* 0x040fe200078e021a */
[-C--:B------:R-:W-:Y:S02]  /*1010*/  IADD3 R20, P0, R26, R5.reuse, RZ ;  /* 0x000000051a147210 */ /* 0x080fe40007f1e0ff */
[----:B------:R-:W2:Y:S01]  /*1020*/  LDG.E.U8 R74, desc[UR6][R18.64] ;  /* 0x00000006124a7981 */ /* 0x000ea2000c1e1100 */
[-C--:B------:R-:W-:Y:S01]  /*1030*/  LEA.HI.X.SX32 R29, R32, R4.reuse, 0x1, P1 ;  /* 0x00000004201d7211 */ /* 0x080fe200008f0eff */
[C---:B------:R-:W-:Y:S01]  /*1040*/  IMAD R32, R7.reuse, 0x4, R30 ;  /* 0x0000000407207824 */ /* 0x040fe200078e021e */
[-C--:B------:R-:W-:Y:S02]  /*1050*/  LEA.HI.X.SX32 R21, R26, R4.reuse, 0x1, P0 ;  /* 0x000000041a157211 */ /* 0x080fe400000f0eff */
[C---:B------:R-:W-:Y:S01]  /*1060*/  IADD3 R26, P0, R30.reuse, R5, RZ ;  /* 0x000000051e1a7210 */ /* 0x040fe20007f1e0ff */
[----:B------:R-:W-:Y:S01]  /*1070*/  IMAD R34, R7, 0x4, R32 ;  /* 0x0000000407227824 */ /* 0x000fe200078e0220 */
[----:B------:R1:W2:Y:S02]  /*1080*/  LDG.E.U8 R73, desc[UR6][R28.64] ;  /* 0x000000061c497981 */ /* 0x0002a4000c1e1100 */
[----:B------:R-:W-:-:S02]  /*1090*/  LEA.HI.X.SX32 R27, R30, R4, 0x1, P0 ;  /* 0x000000041e1b7211 */ /* 0x000fc400000f0eff */
[CC--:B---3--:R-:W-:Y:S01]  /*10a0*/  IADD3 R22, P0, R32.reuse, R5.reuse, RZ ;  /* 0x0000000520167210 */ /* 0x0c8fe20007f1e0ff */
[----:B------:R-:W3:Y:S01]  /*10b0*/  LDG.E.U8 R75, desc[UR6][R20.64] ;  /* 0x00000006144b7981 */ /* 0x000ee2000c1e1100 */
[----:B------:R-:W-:Y:S02]  /*10c0*/  LEA.HI R30, R247, 0xfc, RZ, 0x1a ;  /* 0x000000fcf71e7811 */ /* 0x000fe400078fd0ff */
[-C--:B------:R-:W-:Y:S01]  /*10d0*/  LEA.HI.X.SX32 R23, R32, R4.reuse, 0x1, P0 ;  /* 0x0000000420177211 */ /* 0x080fe200000f0eff */
[C---:B------:R-:W-:Y:S01]  /*10e0*/  IMAD R32, R7.reuse, 0x8, R34 ;  /* 0x0000000807207824 */ /* 0x040fe200078e0222 */
[----:B0-----:R-:W-:Y:S01]  /*10f0*/  IADD3 R24, P0, R34, R5, RZ ;  /* 0x0000000522187210 */ /* 0x001fe20007f1e0ff */
[----:B-1----:R-:W-:Y:S01]  /*1100*/  IMAD R29, R30, R7, RZ ;  /* 0x000000071e1d7224 */ /* 0x002fe200078e02ff */
[----:B------:R0:W3:Y:S01]  /*1110*/  LDG.E.U8 R77, desc[UR6][R26.64] ;  /* 0x000000061a4d7981 */ /* 0x0000e2000c1e1100 */
[----:B------:R-:W-:Y:S01]  /*1120*/  IMAD R30, R7, 0x4, R32 ;  /* 0x00000004071e7824 */ /* 0x000fe200078e0220 */
[----:B------:R-:W-:-:S02]  /*1130*/  LEA.HI.X.SX32 R25, R34, R4, 0x1, P0 ;  /* 0x0000000422197211 */ /* 0x000fc400000f0eff */
[CC--:B------:R-:W-:Y:S01]  /*1140*/  IADD3 R18, P0, R32.reuse, R5.reuse, RZ ;  /* 0x0000000520127210 */ /* 0x0c0fe20007f1e0ff */
[----:B------:R-:W-:Y:S01]  /*1150*/  IMAD R7, R7, 0x4, R30 ;  /* 0x0000000407077824 */ /* 0x000fe200078e021e */
[-C--:B------:R-:W-:Y:S01]  /*1160*/  IADD3 R28, P2, R29, R5.reuse, RZ ;  /* 0x000000051d1c7210 */ /* 0x080fe20007f5e0ff */
[----:B------:R-:W3:Y:S01]  /*1170*/  LDG.E.U8 R22, desc[UR6][R22.64] ;  /* 0x0000000616167981 */ /* 0x000ee2000c1e1100 */
[-C--:B------:R-:W-:Y:S02]  /*1180*/  LEA.HI.X.SX32 R19, R32, R4.reuse, 0x1, P0 ;  /* 0x0000000420137211 */ /* 0x080fe400000f0eff */
[-C--:B0-----:R-:W-:Y:S01]  /*1190*/  IADD3 R26, P0, R7, R5.reuse, RZ ;  /* 0x00000005071a7210 */ /* 0x081fe20007f1e0ff */
[----:B------:R-:W3:Y:S01]  /*11a0*/  LDG.E.U8 R24, desc[UR6][R24.64] ;  /* 0x0000000618187981 */ /* 0x000ee2000c1e1100 */
[----:B------:R-:W-:Y:S02]  /*11b0*/  IADD3 R20, P1, R30, R5, RZ ;  /* 0x000000051e147210 */ /* 0x000fe40007f3e0ff */
[-C--:B------:R-:W-:Y:S01]  /*11c0*/  LEA.HI.X.SX32 R29, R29, R4.reuse, 0x1, P2 ;  /* 0x000000041d1d7211 */ /* 0x080fe200010f0eff */
[----:B------:R-:W3:Y:S01]  /*11d0*/  LDG.E.U8 R18, desc[UR6][R18.64] ;  /* 0x0000000612127981 */ /* 0x000ee2000c1e1100 */
[----:B------:R-:W-:-:S02]  /*11e0*/  LEA.HI.X.SX32 R27, R7, R4, 0x1, P0 ;  /* 0x00000004071b7211 */ /* 0x000fc400000f0eff */
[----:B------:R-:W-:Y:S02]  /*11f0*/  LEA.HI.X.SX32 R21, R30, R4, 0x1, P1 ;  /* 0x000000041e157211 */ /* 0x000fe400008f0eff */
[----:B------:R-:W3:Y:S04]  /*1200*/  LDG.E.U8 R29, desc[UR6][R28.64] ;  /* 0x000000061c1d7981 */ /* 0x000ee8000c1e1100 */
[----:B------:R-:W3:Y:S04]  /*1210*/  LDG.E.U8 R20, desc[UR6][R20.64] ;  /* 0x0000000614147981 */ /* 0x000ee8000c1e1100 */
[----:B------:R-:W3:Y:S01]  /*1220*/  LDG.E.U8 R27, desc[UR6][R26.64] ;  /* 0x000000061a1b7981 */ /* 0x000ee2000c1e1100 */
[----:B------:R-:W0:Y:S01]  /*1230*/  S2UR UR4, SR_CgaCtaId ;  /* 0x00000000000479c3 */ /* 0x000e220000008800 */
[C---:B------:R-:W-:Y:S01]  /*1240*/  LOP3.LUT R4, R247.reuse, 0x7, RZ, 0xc0, !PT ;  /* 0x00000007f7047812 */ /* 0x040fe200078ec0ff */
[C---:B------:R-:W-:Y:S01]  /*1250*/  IMAD.SHL.U32 R5, R247.reuse, 0x200, RZ ;  /* 0x00000200f7057824 */ /* 0x040fe200078e00ff */
[----:B------:R-:W-:-:S03]  /*1260*/  LOP3.LUT R250, R247, 0x80, RZ, 0xc0, !PT ;  /* 0x00000080f7fa7812 */ /* 0x000fc600078ec0ff */
[----:B------:R-:W-:Y:S01]  /*1270*/  IMAD R3, R3, 0x8, R4 ;  /* 0x0000000803037824 */ /* 0x000fe200078e0204 */
[----:B------:R-:W-:-:S03]  /*1280*/  UMOV UR5, 0x400 ;  /* 0x0000040000057882 */ /* 0x000fc60000000000 */
[----:B------:R-:W-:Y:S01]  /*1290*/  IMAD.SHL.U32 R3, R3, 0x10, RZ ;  /* 0x0000001003037824 */ /* 0x000fe200078e00ff */
[----:B------:R-:W-:Y:S01]  /*12a0*/  LOP3.LUT R5, R5, 0x3000, RZ, 0xc0, !PT ;  /* 0x0000300005057812 */ /* 0x000fe200078ec0ff */
[----:B------:R-:W-:-:S03]  /*12b0*/  IMAD.SHL.U32 R4, R247, 0x20, RZ ;  /* 0x00000020f7047824 */ /* 0x000fc600078e00ff */
[----:B------:R-:W-:Y:S01]  /*12c0*/  LOP3.LUT R3, R3, R2, RZ, 0xfc, !PT ;  /* 0x0000000203037212 */ /* 0x000fe200078efcff */
[----:B------:R-:W-:Y:S01]  /*12d0*/  IMAD.SHL.U32 R2, R247, 0x8, RZ ;  /* 0x00000008f7027824 */ /* 0x000fe200078e00ff */
[----:B------:R-:W-:Y:S01]  /*12e0*/  LOP3.LUT R4, R5, 0x60, R4, 0xf8, !PT ;  /* 0x0000006005047812 */ /* 0x000fe200078ef804 */
[----:B0-----:R-:W-:Y:S01]  /*12f0*/  ULEA UR5, UR4, UR5, 0x18 ;  /* 0x0000000504057291 */ /* 0x001fe2000f8ec03f */
[----:B------:R-:W-:Y:S01]  /*1300*/  R2UR UR4, R250 ;  /* 0x00000000fa0472ca */ /* 0x000fe200000e0000 */
[C---:B------:R-:W-:Y:S01]  /*1310*/  IMAD.SHL.U32 R5, R247.reuse, 0x800, RZ ;  /* 0x00000800f7057824 */ /* 0x040fe200078e00ff */
[----:B------:R-:W-:Y:S01]  /*1320*/  LOP3.LUT R2, R2, 0x300, RZ, 0xc0, !PT ;  /* 0x0000030002027812 */ /* 0x000fe200078ec0ff */
[----:B------:R-:W-:-:S03]  /*1330*/  IMAD.SHL.U32 R251, R247, 0x4, RZ ;  /* 0x00000004f7fb7824 */ /* 0x000fc600078e00ff */
[----:B------:R-:W-:Y:S02]  /*1340*/  LOP3.LUT R246, R5, 0x3000, RZ, 0xc0, !PT ;  /* 0x0000300005f67812 */ /* 0x000fe400078ec0ff */
[----:B------:R-:W-:Y:S01]  /*1350*/  LOP3.LUT R5, R2, 0x70, R251, 0xf8, !PT ;  /* 0x0000007002057812 */ /* 0x000fe200078ef8fb */
[----:B------:R0:W-:Y:S01]  /*1360*/  STS.U8 [R3+UR5], R0 ;  /* 0x0000000003007988 */ /* 0x0001e20008000005 */
[----:B------:R-:W-:-:S03]  /*1370*/  ISETP.GE.AND P0, PT, R249, 0x1, PT ;  /* 0x00000001f900780c */ /* 0x000fc60003f06270 */
[----:B------:R-:W-:Y:S01]  /*1380*/  IMAD.U32 R2, RZ, RZ, UR4 ;  /* 0x00000004ff027e24 */ /* 0x000fe2000f8e00ff */
[C---:B------:R-:W-:Y:S01]  /*1390*/  LOP3.LUT R2, R3.reuse, 0x10, RZ, 0x3c, !PT ;  /* 0x0000001003027812 */ /* 0x040fe200078e3cff */
[----:B----4-:R-:W-:Y:S01]  /*13a0*/  STS.U8 [R3+UR5+0x4], R6 ;  /* 0x0000040603007988 */ /* 0x010fe20008000005 */
[----:B------:R-:W-:Y:S02]  /*13b0*/  LOP3.LUT R244, R4, R5, RZ, 0x3c, !PT ;  /* 0x0000000504f47212 */ /* 0x000fe400078e3cff */
[C---:B0-----:R-:W-:Y:S01]  /*13c0*/  LOP3.LUT R0, R3.reuse, 0x20, RZ, 0x3c, !PT ;  /* 0x0000002003007812 */ /* 0x041fe200078e3cff */
[----:B------:R-:W-:Y:S01]  /*13d0*/  STS.U8 [R3+UR5+0xc], R8 ;  /* 0x00000c0803007988 */ /* 0x000fe20008000005 */
[----:B------:R-:W-:-:S03]  /*13e0*/  LOP3.LUT R4, R3, 0x30, RZ, 0x3c, !PT ;  /* 0x0000003003047812 */ /* 0x000fc600078e3cff */
[----:B------:R-:W-:Y:S01]  /*13f0*/  STS.U8 [R3+UR5+0x200c], R9 ;  /* 0x00200c0903007988 */ /* 0x000fe20008000005 */
[----:B------:R-:W-:Y:S01]  /*1400*/  LOP3.LUT R5, R3, 0x60, RZ, 0x3c, !PT ;  /* 0x0000006003057812 */ /* 0x000fe200078e3cff */
[----:B------:R-:W-:Y:S02]  /*1410*/  IMAD.SHL.U32 R7, R247, 0x10, RZ ;  /* 0x00000010f7077824 */ /* 0x000fe400078e00ff */
[----:B-----5:R0:W-:Y:S03]  /*1420*/  STS.U8 [R3+UR5+0x8], R33 ;  /* 0x0000082103007988 */ /* 0x0201e60008000005 */
[----:B------:R-:W-:Y:S01]  /*1430*/  LOP3.LUT R246, R246, 0x7f0, R7, 0xf8, !PT ;  /* 0x000007f0f6f67812 */ /* 0x000fe200078ef807 */
[----:B------:R-:W-:Y:S01]  /*1440*/  IMAD.MOV.U32 R93, RZ, RZ, -0x800000 ;  /* 0xff800000ff5d7424 */ /* 0x000fe200078e00ff */
[----:B------:R-:W-:Y:S01]  /*1450*/  CS2R R80, SRZ ;  /* 0x0000000000507805 */ /* 0x000fe2000001ff00 */
[----:B------:R-:W-:Y:S01]  /*1460*/  IMAD.MOV.U32 R232, RZ, RZ, 0x3f800000 ;  /* 0x3f800000ffe87424 */ /* 0x000fe200078e00ff */
[----:B------:R-:W-:Y:S01]  /*1470*/  CS2R R82, SRZ ;  /* 0x0000000000527805 */ /* 0x000fe2000001ff00 */
[----:B------:R-:W-:Y:S01]  /*1480*/  IMAD.MOV.U32 R233, RZ, RZ, 0x3f800000 ;  /* 0x3f800000ffe97424 */ /* 0x000fe200078e00ff */
[----:B------:R-:W-:Y:S01]  /*1490*/  CS2R R84, SRZ ;  /* 0x0000000000547805 */ /* 0x000fe2000001ff00 */
[----:B------:R-:W-:Y:S01]  /*14a0*/  IMAD.MOV.U32 R92, RZ, RZ, -0x800000 ;  /* 0xff800000ff5c7424 */ /* 0x000fe200078e00ff */
[----:B------:R-:W-:-:S02]  /*14b0*/  CS2R R86, SRZ ;  /* 0x0000000000567805 */ /* 0x000fc4000001ff00 */
[----:B0-----:R-:W-:Y:S02]  /*14c0*/  CS2R R32, SRZ ;  /* 0x0000000000207805 */ /* 0x001fe4000001ff00 */
[----:B------:R-:W-:Y:S01]  /*14d0*/  SHF.R.U32.HI R252, RZ, 0x1, R247 ;  /* 0x00000001fffc7819 */ /* 0x000fe200000116f7 */
[----:B--2---:R-:W-:Y:S04]  /*14e0*/  STS.U8 [R3+UR5+0x2000], R58 ;  /* 0x0020003a03007988 */ /* 0x004fe80008000005 */
[----:B------:R-:W-:Y:S04]  /*14f0*/  STS.U8 [R3+UR5+0x2004], R59 ;  /* 0x0020043b03007988 */ /* 0x000fe80008000005 */
[----:B------:R-:W-:Y:S04]  /*1500*/  STS.U8 [R3+UR5+0x2008], R60 ;  /* 0x0020083c03007988 */ /* 0x000fe80008000005 */
[----:B------:R-:W-:Y:S04]  /*1510*/  STS.U8 [R2+UR5], R31 ;  /* 0x0000001f02007988 */ /* 0x000fe80008000005 */
[----:B------:R-:W-:Y:S04]  /*1520*/  STS.U8 [R2+UR5+0x4], R35 ;  /* 0x0000042302007988 */ /* 0x000fe80008000005 */
[----:B------:R-:W-:Y:S04]  /*1530*/  STS.U8 [R2+UR5+0x8], R36 ;  /* 0x0000082402007988 */ /* 0x000fe80008000005 */
[----:B------:R-:W-:Y:S04]  /*1540*/  STS.U8 [R2+UR5+0x2000], R61 ;  /* 0x0020003d02007988 */ /* 0x000fe80008000005 */
[----:B------:R-:W-:Y:S04]  /*1550*/  STS.U8 [R2+UR5+0x2004], R62 ;  /* 0x0020043e02007988 */ /* 0x000fe80008000005 */
[----:B------:R-:W-:Y:S04]  /*1560*/  STS.U8 [R2+UR5+0xc], R10 ;  /* 0x00000c0a02007988 */ /* 0x000fe80008000005 */
[----:B------:R-:W-:Y:S04]  /*1570*/  STS.U8 [R2+UR5+0x200c], R11 ;  /* 0x00200c0b02007988 */ /* 0x000fe80008000005 */
[----:B------:R0:W-:Y:S04]  /*1580*/  STS.U8 [R2+UR5+0x2008], R63 ;  /* 0x0020083f02007988 */ /* 0x0001e80008000005 */
[----:B------:R-:W-:Y:S04]  /*1590*/  STS.U8 [R0+UR5], R37 ;  /* 0x0000002500007988 */ /* 0x000fe80008000005 */
[----:B------:R-:W-:Y:S01]  /*15a0*/  STS.U8 [R0+UR5+0x4], R38 ;  /* 0x0000042600007988 */ /* 0x000fe20008000005 */
[----:B0-----:R-:W-:-:S03]  /*15b0*/  LOP3.LUT R2, R3, 0x40, RZ, 0x3c, !PT ;  /* 0x0000004003027812 */ /* 0x001fc600078e3cff */
[----:B------:R-:W-:Y:S04]  /*15c0*/  STS.U8 [R0+UR5+0x8], R39 ;  /* 0x0000082700007988 */ /* 0x000fe80008000005 */
[----:B------:R-:W-:Y:S04]  /*15d0*/  STS.U8 [R0+UR5+0x2000], R64 ;  /* 0x0020004000007988 */ /* 0x000fe80008000005 */
[----:B------:R-:W-:Y:S04]  /*15e0*/  STS.U8 [R0+UR5+0x2004], R65 ;  /* 0x0020044100007988 */ /* 0x000fe80008000005 */
[----:B------:R-:W-:Y:S04]  /*15f0*/  STS.U8 [R0+UR5+0xc], R12 ;  /* 0x00000c0c00007988 */ /* 0x000fe80008000005 */
[----:B------:R-:W-:Y:S04]  /*1600*/  STS.U8 [R0+UR5+0x200c], R13 ;  /* 0x00200c0d00007988 */ /* 0x000fe80008000005 */
[----:B------:R0:W-:Y:S04]  /*1610*/  STS.U8 [R0+UR5+0x2008], R66 ;  /* 0x0020084200007988 */ /* 0x0001e80008000005 */
[----:B------:R-:W-:Y:S01]  /*1620*/  STS.U8 [R4+UR5], R40 ;  /* 0x0000002804007988 */ /* 0x000fe20008000005 */
[----:B0-----:R-:W-:-:S03]  /*1630*/  LOP3.LUT R0, R3, 0x50, RZ, 0x3c, !PT ;  /* 0x0000005003007812 */ /* 0x001fc600078e3cff */
[----:B------:R-:W-:Y:S01]  /*1640*/  STS.U8 [R4+UR5+0x4], R41 ;  /* 0x0000042904007988 */ /* 0x000fe20008000005 */
[----:B------:R-:W-:-:S03]  /*1650*/  LOP3.LUT R3, R3, 0x70, RZ, 0x3c, !PT ;  /* 0x0000007003037812 */ /* 0x000fc600078e3cff */
[----:B------:R-:W-:Y:S04]  /*1660*/  STS.U8 [R4+UR5+0x8], R42 ;  /* 0x0000082a04007988 */ /* 0x000fe80008000005 */
[----:B------:R-:W-:Y:S04]  /*1670*/  STS.U8 [R4+UR5+0x2000], R67 ;  /* 0x0020004304007988 */ /* 0x000fe80008000005 */
[----:B------:R-:W-:Y:S04]  /*1680*/  STS.U8 [R4+UR5+0x2004], R68 ;  /* 0x0020044404007988 */ /* 0x000fe80008000005 */
[----:B------:R-:W-:Y:S04]  /*1690*/  STS.U8 [R4+UR5+0xc], R14 ;  /* 0x00000c0e04007988 */ /* 0x000fe80008000005 */
        /* <DEDUP_REMOVED lines=15> */
[----:B---3--:R-:W-:Y:S04]  /*1790*/  STS.U8 [R0+UR5+0x2008], R75 ;  /* 0x0020084b00007988 */ /* 0x008fe80008000005 */
[----:B------:R-:W-:Y:S04]  /*17a0*/  STS.U8 [R0+UR5+0xc], R49 ;  /* 0x00000c3100007988 */ /* 0x000fe80008000005 */
[----:B------:R-:W-:Y:S04]  /*17b0*/  STS.U8 [R0+UR5+0x200c], R76 ;  /* 0x00200c4c00007988 */ /* 0x000fe80008000005 */
[----:B------:R-:W-:Y:S04]  /*17c0*/  STS.U8 [R5+UR5], R50 ;  /* 0x0000003205007988 */ /* 0x000fe80008000005 */
[----:B------:R-:W-:Y:S04]  /*17d0*/  STS.U8 [R5+UR5+0x4], R51 ;  /* 0x0000043305007988 */ /* 0x000fe80008000005 */
[----:B------:R-:W-:Y:S04]  /*17e0*/  STS.U8 [R5+UR5+0x8], R52 ;  /* 0x0000083405007988 */ /* 0x000fe80008000005 */
[----:B------:R-:W-:Y:S04]  /*17f0*/  STS.U8 [R5+UR5+0x2000], R77 ;  /* 0x0020004d05007988 */ /* 0x000fe80008000005 */
[----:B------:R-:W-:Y:S04]  /*1800*/  STS.U8 [R5+UR5+0x2004], R22 ;  /* 0x0020041605007988 */ /* 0x000fe80008000005 */
[----:B------:R0:W-:Y:S04]  /*1810*/  STS.U8 [R5+UR5+0x2008], R24 ;  /* 0x0020081805007988 */ /* 0x0001e80008000005 */
[----:B------:R-:W-:Y:S04]  /*1820*/  STS.U8 [R5+UR5+0xc], R53 ;  /* 0x00000c3505007988 */ /* 0x000fe80008000005 */
[----:B------:R-:W-:Y:S01]  /*1830*/  STS.U8 [R5+UR5+0x200c], R78 ;  /* 0x00200c4e05007988 */ /* 0x000fe20008000005 */
[----:B------:R-:W-:-:S03]  /*1840*/  CS2R R30, SRZ ;  /* 0x00000000001e7805 */ /* 0x000fc6000001ff00 */
[----:B------:R-:W-:Y:S01]  /*1850*/  STS.U8 [R3+UR5], R54 ;  /* 0x0000003603007988 */ /* 0x000fe20008000005 */
[----:B0-----:R-:W-:-:S03]  /*1860*/  CS2R R24, SRZ ;  /* 0x0000000000187805 */ /* 0x001fc6000001ff00 */
[----:B------:R-:W-:Y:S01]  /*1870*/  STS.U8 [R3+UR5+0x4], R55 ;  /* 0x0000043703007988 */ /* 0x000fe20008000005 */
[----:B------:R-:W-:-:S03]  /*1880*/  CS2R R34, SRZ ;  /* 0x0000000000227805 */ /* 0x000fc6000001ff00 */
[----:B------:R-:W-:Y:S01]  /*1890*/  STS.U8 [R3+UR5+0x8], R56 ;  /* 0x0000083803007988 */ /* 0x000fe20008000005 */
[----:B------:R-:W-:-:S03]  /*18a0*/  CS2R R36, SRZ ;  /* 0x0000000000247805 */ /* 0x000fc6000001ff00 */
[----:B------:R-:W-:Y:S01]  /*18b0*/  STS.U8 [R3+UR5+0x2000], R18 ;  /* 0x0020001203007988 */ /* 0x000fe20008000005 */
[----:B------:R-:W-:-:S03]  /*18c0*/  CS2R R38, SRZ ;  /* 0x0000000000267805 */ /* 0x000fc6000001ff00 */
[----:B------:R-:W-:Y:S01]  /*18d0*/  STS.U8 [R3+UR5+0x2004], R20 ;  /* 0x0020041403007988 */ /* 0x000fe20008000005 */
[----:B------:R-:W-:-:S03]  /*18e0*/  CS2R R40, SRZ ;  /* 0x0000000000287805 */ /* 0x000fc6000001ff00 */
[----:B------:R0:W-:Y:S01]  /*18f0*/  STS.U8 [R3+UR5+0x2008], R27 ;  /* 0x0020081b03007988 */ /* 0x0001e20008000005 */
[----:B------:R-:W-:-:S03]  /*1900*/  CS2R R42, SRZ ;  /* 0x00000000002a7805 */ /* 0x000fc6000001ff00 */
[----:B------:R1:W-:Y:S01]  /*1910*/  STS.U8 [R3+UR5+0xc], R57 ;  /* 0x00000c3903007988 */ /* 0x0003e20008000005 */
[----:B------:R-:W-:-:S03]  /*1920*/  CS2R R44, SRZ ;  /* 0x00000000002c7805 */ /* 0x000fc6000001ff00 */
[----:B------:R2:W-:Y:S01]  /*1930*/  STS.U8 [R3+UR5+0x200c], R29 ;  /* 0x00200c1d03007988 */ /* 0x0005e20008000005 */
[----:B------:R-:W-:Y:S02]  /*1940*/  CS2R R46, SRZ ;  /* 0x00000000002e7805 */ /* 0x000fe4000001ff00 */
[----:B0-----:R-:W-:Y:S02]  /*1950*/  CS2R R26, SRZ ;  /* 0x00000000001a7805 */ /* 0x001fe4000001ff00 */
[----:B------:R-:W-:Y:S02]  /*1960*/  CS2R R48, SRZ ;  /* 0x0000000000307805 */ /* 0x000fe4000001ff00 */
[----:B------:R-:W-:Y:S02]  /*1970*/  CS2R R50, SRZ ;  /* 0x0000000000327805 */ /* 0x000fe4000001ff00 */
[----:B------:R-:W-:Y:S02]  /*1980*/  CS2R R52, SRZ ;  /* 0x0000000000347805 */ /* 0x000fe4000001ff00 */
[----:B------:R-:W-:-:S02]  /*1990*/  CS2R R54, SRZ ;  /* 0x0000000000367805 */ /* 0x000fc4000001ff00 */
[----:B-1----:R-:W-:Y:S02]  /*19a0*/  CS2R R56, SRZ ;  /* 0x0000000000387805 */ /* 0x002fe4000001ff00 */
[----:B------:R-:W-:Y:S02]  /*19b0*/  CS2R R58, SRZ ;  /* 0x00000000003a7805 */ /* 0x000fe4000001ff00 */
[----:B------:R-:W-:Y:S02]  /*19c0*/  CS2R R60, SRZ ;  /* 0x00000000003c7805 */ /* 0x000fe4000001ff00 */
[----:B--2---:R-:W-:Y:S02]  /*19d0*/  CS2R R28, SRZ ;  /* 0x00000000001c7805 */ /* 0x004fe4000001ff00 */
[----:B------:R-:W-:Y:S02]  /*19e0*/  CS2R R62, SRZ ;  /* 0x00000000003e7805 */ /* 0x000fe4000001ff00 */
[----:B------:R-:W-:-:S02]  /*19f0*/  CS2R R64, SRZ ;  /* 0x0000000000407805 */ /* 0x000fc4000001ff00 */
[----:B------:R-:W-:Y:S02]  /*1a00*/  CS2R R66, SRZ ;  /* 0x0000000000427805 */ /* 0x000fe4000001ff00 */
[----:B------:R-:W-:Y:S02]  /*1a10*/  CS2R R68, SRZ ;  /* 0x0000000000447805 */ /* 0x000fe4000001ff00 */
[----:B------:R-:W-:Y:S02]  /*1a20*/  CS2R R70, SRZ ;  /* 0x0000000000467805 */ /* 0x000fe4000001ff00 */
[----:B------:R-:W-:Y:S02]  /*1a30*/  CS2R R72, SRZ ;  /* 0x0000000000487805 */ /* 0x000fe4000001ff00 */
[----:B------:R-:W-:Y:S02]  /*1a40*/  CS2R R74, SRZ ;  /* 0x00000000004a7805 */ /* 0x000fe4000001ff00 */
[----:B------:R-:W-:-:S02]  /*1a50*/  CS2R R76, SRZ ;  /* 0x00000000004c7805 */ /* 0x000fc4000001ff00 */
[----:B------:R-:W-:Y:S01]  /*1a60*/  CS2R R78, SRZ ;  /* 0x00000000004e7805 */ /* 0x000fe2000001ff00 */
[----:B------:R-:W-:Y:S06]  /*1a70*/  @!P0 BRA `(.L_x_0) ;  /* 0x0000003800148947 */ /* 0x000fec0003800000 */
[--C-:B------:R-:W-:Y:S01]  /*1a80*/  SHF.R.U32.HI R248, RZ, 0x5, R247.reuse ;  /* 0x00000005fff87819 */ /* 0x100fe200000116f7 */
[----:B------:R-:W0:Y:S01]  /*1a90*/  LDC R239, c[0x0][0x268] ;  /* 0x00009a00ffef7b82 */ /* 0x000e220000000800 */
[----:B------:R-:W-:Y:S01]  /*1aa0*/  R2UR UR4, R250 ;  /* 0x00000000fa0472ca */ /* 0x000fe200000e0000 */
[----:B------:R-:W-:Y:S01]  /*1ab0*/  ULDC UR9, c[0x0][0x258] ;  /* 0x0000960000097ab9 */ /* 0x000fe20000000800 */
[----:B------:R-:W-:Y:S01]  /*1ac0*/  R2UR UR15, R248 ;  /* 0x00000000f80f72ca */ /* 0x000fe200000e0000 */
[----:B------:R-:W-:Y:S01]  /*1ad0*/  ULDC.64 UR16, c[0x0][0x218] ;  /* 0x0000860000107ab9 */ /* 0x000fe20000000a00 */
[C---:B------:R-:W-:Y:S01]  /*1ae0*/  LOP3.LUT R0, R247.reuse, 0x1, RZ, 0xc0, !PT ;  /* 0x00000001f7007812 */ /* 0x040fe200078ec0ff */
[----:B------:R-:W-:Y:S01]  /*1af0*/  ULDC.64 UR12, c[0x0][0x260] ;  /* 0x00009800000c7ab9 */ /* 0x000fe20000000a00 */
[C---:B------:R-:W-:Y:S01]  /*1b00*/  LOP3.LUT R3, R247.reuse, 0x1c, RZ, 0xc0, !PT ;  /* 0x0000001cf7037812 */ /* 0x040fe200078ec0ff */
[----:B------:R-:W1:Y:S01]  /*1b10*/  LDC.64 R134, c[0x0][0x250] ;  /* 0x00009400ff867b82 */ /* 0x000e620000000a00 */
[----:B------:R-:W-:Y:S01]  /*1b20*/  LOP3.LUT R131, R247, 0x7f, RZ, 0xc0, !PT ;  /* 0x0000007ff7837812 */ /* 0x000fe200078ec0ff */
[----:B------:R-:W-:Y:S01]  /*1b30*/  UMOV UR10, UR13 ;  /* 0x0000000d000a7c82 */ /* 0x000fe20008000000 */
[----:B------:R-:W-:Y:S01]  /*1b40*/  SHF.R.U32.HI R132, RZ, 0x1, R247 ;  /* 0x00000001ff847819 */ /* 0x000fe200000116f7 */
[----:B------:R-:W-:Y:S01]  /*1b50*/  IMAD R3, R0, 0x2, R3 ;  /* 0x0000000200037824 */ /* 0x000fe200078e0203 */
[----:B------:R-:W-:Y:S01]  /*1b60*/  SHF.R.U32.HI R8, RZ, 0x5, R247 ;  /* 0x00000005ff087819 */ /* 0x000fe200000116f7 */
[----:B------:R-:W-:Y:S01]  /*1b70*/  IMAD.U32 R2, RZ, RZ, UR13 ;  /* 0x0000000dff027e24 */ /* 0x000fe2000f8e00ff */
[----:B------:R-:W-:Y:S01]  /*1b80*/  SGXT.U32 R132, R132, 0x1 ;  /* 0x000000018484781a */ /* 0x000fe20000000000 */
[----:B------:R-:W-:Y:S01]  /*1b90*/  IMAD.U32 R0, RZ, RZ, UR15 ;  /* 0x0000000fff007e24 */ /* 0x000fe2000f8e00ff */
[----:B------:R-:W2:Y:S01]  /*1ba0*/  S2UR UR11, SR_CTAID.Y ;  /* 0x00000000000b79c3 */ /* 0x000ea20000002600 */
[----:B------:R-:W-:Y:S01]  /*1bb0*/  IMAD.U32 R0, RZ, RZ, UR4 ;  /* 0x00000004ff007e24 */ /* 0x000fe2000f8e00ff */
[----:B------:R-:W-:Y:S01]  /*1bc0*/  LOP3.LUT R132, R3, R132, RZ, 0xfc, !PT ;  /* 0x0000008403847212 */ /* 0x000fe200078efcff */
[----:B------:R-:W-:Y:S01]  /*1bd0*/  UMOV UR4, UR12 ;  /* 0x0000000c00047c82 */ /* 0x000fe20008000000 */
[C---:B------:R-:W-:Y:S01]  /*1be0*/  LOP3.LUT R4, R247.reuse, 0x1f, RZ, 0xc0, !PT ;  /* 0x0000001ff7047812 */ /* 0x040fe200078ec0ff */
[----:B------:R-:W-:Y:S01]  /*1bf0*/  IMAD R131, R0, 0x20, R131 ;  /* 0x0000002000837824 */ /* 0x000fe200078e0283 */
[----:B------:R-:W-:Y:S01]  /*1c00*/  LOP3.LUT R0, R247, 0xff, RZ, 0xc0, !PT ;  /* 0x000000fff7007812 */ /* 0x000fe200078ec0ff */
[----:B------:R-:W-:Y:S01]  /*1c10*/  UIADD3 UR8, UR15, 0x18, URZ ;  /* 0x000000180f087890 */ /* 0x000fe2000fffe03f */
[----:B------:R-:W3:Y:S01]  /*1c20*/  LDC.64 R6, c[0x0][0x220] ;  /* 0x00008800ff067b82 */ /* 0x000ee20000000a00 */
[----:B------:R-:W-:Y:S01]  /*1c30*/  IMAD R5, R4, UR10, RZ ;  /* 0x0000000a04057c24 */ /* 0x000fe2000f8e02ff */
[----:B------:R-:W-:Y:S01]  /*1c40*/  UIADD3 UR10, UR15, 0x58, URZ ;  /* 0x000000580f0a7890 */ /* 0x000fe2000fffe03f */
[----:B------:R-:W-:Y:S01]  /*1c50*/  IMAD R3, R0, UR9, RZ ;  /* 0x0000000900037c24 */ /* 0x000fe2000f8e02ff */
[----:B------:R-:W-:Y:S01]  /*1c60*/  SGXT.U32 R0, R8, 0x3 ;  /* 0x000000030800781a */ /* 0x000fe20000000000 */
[----:B------:R-:W-:Y:S01]  /*1c70*/  UIADD3 UR9, UR15, 0x38, URZ ;  /* 0x000000380f097890 */ /* 0x000fe2000fffe03f */
[C---:B0-----:R-:W-:Y:S01]  /*1c80*/  IMAD R214, R239.reuse, UR8, RZ ;  /* 0x00000008efd67c24 */ /* 0x041fe2000f8e02ff */
[----:B------:R-:W-:Y:S01]  /*1c90*/  USHF.R.U32.HI UR36, URZ, 0x4, UR5 ;  /* 0x000000043f247899 */ /* 0x000fe20008011605 */
[----:B------:R-:W-:Y:S01]  /*1ca0*/  SHF.R.S32.HI R4, RZ, 0x1f, R3 ;  /* 0x0000001fff047819 */ /* 0x000fe20000011403 */
[----:B------:R-:W-:Y:S01]  /*1cb0*/  IMAD R0, R0, R239, RZ ;  /* 0x000000ef00007224 */ /* 0x000fe200078e02ff */
[----:B------:R-:W-:Y:S01]  /*1cc0*/  UIADD3 UR12, UR15, 0x98, URZ ;  /* 0x000000980f0c7890 */ /* 0x000fe2000fffe03f */
[C---:B------:R-:W-:Y:S01]  /*1cd0*/  IMAD R215, R239.reuse, UR9, RZ ;  /* 0x00000009efd77c24 */ /* 0x040fe2000f8e02ff */
[----:B------:R-:W-:Y:S01]  /*1ce0*/  UIADD3 UR13, UR15, 0xd8, URZ ;  /* 0x000000d80f0d7890 */ /* 0x000fe2000fffe03f */
[C---:B------:R-:W-:Y:S01]  /*1cf0*/  IMAD R213, R239.reuse, 0x8, R0 ;  /* 0x00000008efd57824 */ /* 0x040fe200078e0200 */
[----:B------:R-:W-:Y:S01]  /*1d00*/  USGXT.U32 UR36, UR36, 0xe ;  /* 0x0000000e2424789a */ /* 0x000fe20008000000 */
[C---:B------:R-:W-:Y:S01]  /*1d10*/  IMAD R216, R239.reuse, UR10, RZ ;  /* 0x0000000aefd87c24 */ /* 0x040fe2000f8e02ff */
[----:B--2---:R-:W-:Y:S01]  /*1d20*/  UIMAD UR4, UR11, UR4, URZ ;  /* 0x000000040b0472a4 */ /* 0x004fe2000f8e023f */
[C---:B------:R-:W-:Y:S01]  /*1d30*/  IMAD R224, R239.reuse, 0x8, R213 ;  /* 0x00000008efe07824 */ /* 0x040fe200078e02d5 */
[----:B------:R-:W-:Y:S01]  /*1d40*/  UIADD3 UR10, UP0, UR36, 0x2, URZ ;  /* 0x00000002240a7890 */ /* 0x000fe2000ff1e03f */
[----:B-1----:R-:W-:Y:S01]  /*1d50*/  IMAD R134, R134, UR11, RZ ;  /* 0x0000000b86867c24 */ /* 0x002fe2000f8e02ff */
[----:B------:R-:W-:Y:S01]  /*1d60*/  USHF.R.S32.HI UR14, URZ, 0x1f, UR4 ;  /* 0x0000001f3f0e7899 */ /* 0x000fe20008011404 */
[C---:B------:R-:W-:Y:S01]  /*1d70*/  IMAD R225, R239.reuse, 0x10, R224 ;  /* 0x00000010efe17824 */ /* 0x040fe200078e02e0 */
[----:B------:R-:W-:Y:S01]  /*1d80*/  UIADD3 UR11, UR15, 0x78, URZ ;  /* 0x000000780f0b7890 */ /* 0x000fe2000fffe03f */
[----:B------:R-:W-:Y:S01]  /*1d90*/  IMAD R218, R239, UR12, RZ ;  /* 0x0000000cefda7c24 */ /* 0x000fe2000f8e02ff */
[--C-:B------:R-:W-:Y:S01]  /*1da0*/  IADD3 R202, P0, P1, R3, UR16, R134.reuse ;  /* 0x0000001003ca7c10 */ /* 0x100fe2000f91e086 */
[----:B------:R-:W-:Y:S01]  /*1db0*/  IMAD R226, R239, 0x8, R225 ;  /* 0x00000008efe27824 */ /* 0x000fe200078e02e1 */
[----:B------:R-:W-:Y:S01]  /*1dc0*/  SHF.R.S32.HI R203, RZ, 0x1f, R134 ;  /* 0x0000001fffcb7819 */ /* 0x000fe20000011486 */
[----:B------:R-:W-:Y:S01]  /*1dd0*/  UMOV UR8, URZ ;  /* 0x0000003f00087c82 */ /* 0x000fe20008000000 */
[----:B---3--:R-:W-:Y:S01]  /*1de0*/  IADD3 R3, P2, P3, R5, UR4, R6 ;  /* 0x0000000405037c10 */ /* 0x008fe2000fb5e006 */
[C---:B------:R-:W-:Y:S01]  /*1df0*/  IMAD R201, R239.reuse, 0x8, R226 ;  /* 0x00000008efc97824 */ /* 0x040fe200078e02e2 */
[----:B------:R-:W-:Y:S01]  /*1e00*/  SHF.R.S32.HI R6, RZ, 0x1f, R5 ;  /* 0x0000001fff067819 */ /* 0x000fe20000011405 */
[----:B------:R-:W-:Y:S01]  /*1e10*/  UIADD3 UR4, UR15, 0xb8, URZ ;  /* 0x000000b80f047890 */ /* 0x000fe2000fffe03f */
[----:B------:R-:W-:Y:S01]  /*1e20*/  IADD3.X R203, R4, UR17, R203, P0, P1 ;  /* 0x0000001104cb7c10 */ /* 0x000fe200087e24cb */
[C---:B------:R-:W-:Y:S01]  /*1e30*/  IMAD R200, R239.reuse, 0x10, R201 ;  /* 0x00000010efc87824 */ /* 0x040fe200078e02c9 */
[----:B------:R-:W-:Y:S01]  /*1e40*/  IADD3.X R5, R6, UR14, R7, P2, P3 ;  /* 0x0000000e06057c10 */ /* 0x000fe200097e6407 */
[----:B------:R-:W-:Y:S01]  /*1e50*/  UIADD3 UR14, UR15, 0xf8, URZ ;  /* 0x000000f80f0e7890 */ /* 0x000fe2000fffe03f */
[CC--:B------:R-:W-:Y:S01]  /*1e60*/  IADD3 R204, P0, R0.reuse, R3.reuse, RZ ;  /* 0x0000000300cc7210 */ /* 0x0c0fe20007f1e0ff */
[----:B------:R-:W-:Y:S01]  /*1e70*/  IMAD R134, R239, 0x8, R200 ;  /* 0x00000008ef867824 */ /* 0x000fe200078e02c8 */
[----:B------:R-:W-:Y:S01]  /*1e80*/  IADD3 R208, P1, R215, R3, RZ ;  /* 0x00000003d7d07210 */ /* 0x000fe20007f3e0ff */
[----:B------:R-:W-:Y:S01]  /*1e90*/  UIADD3 UR15, UR5, 0x4000, URZ ;  /* 0x00004000050f7890 */ /* 0x000fe2000fffe03f */
[----:B------:R-:W-:Y:S01]  /*1ea0*/  LEA.HI.X.SX32 R205, R0, R5, 0x1, P0 ;  /* 0x0000000500cd7211 */ /* 0x000fe200000f0eff */
[C---:B------:R-:W-:Y:S01]  /*1eb0*/  IMAD R128, R239.reuse, 0x8, R134 ;  /* 0x00000008ef807824 */ /* 0x040fe200078e0286 */
[-C--:B------:R-:W-:Y:S01]  /*1ec0*/  IADD3 R207, P0, R214, R3.reuse, RZ ;  /* 0x00000003d6cf7210 */ /* 0x080fe20007f1e0ff */
[C---:B------:R-:W-:Y:S01]  /*1ed0*/  IMAD R241, R239.reuse, UR14, RZ ;  /* 0x0000000eeff17c24 */ /* 0x040fe2000f8e02ff */
[----:B------:R-:W-:Y:S01]  /*1ee0*/  IADD3 R209, P2, R216, R3, RZ ;  /* 0x00000003d8d17210 */ /* 0x000fe20007f5e0ff */
[C---:B------:R-:W-:Y:S01]  /*1ef0*/  IMAD R127, R239.reuse, 0x10, R128 ;  /* 0x00000010ef7f7824 */ /* 0x040fe200078e0280 */
[----:B------:R-:W-:Y:S01]  /*1f00*/  LEA.HI.X.SX32 R214, R214, R5, 0x1, P0 ;  /* 0x00000005d6d67211 */ /* 0x000fe200000f0eff */
[----:B------:R-:W-:Y:S01]  /*1f10*/  IMAD R217, R239, UR11, RZ ;  /* 0x0000000befd97c24 */ /* 0x000fe2000f8e02ff */
[----:B------:R-:W-:Y:S01]  /*1f20*/  IADD3 R242, P0, R241, R3, RZ ;  /* 0x00000003f1f27210 */ /* 0x000fe20007f1e0ff */
[----:B------:R-:W-:Y:S01]  /*1f30*/  IMAD R126, R239, 0x8, R127 ;  /* 0x00000008ef7e7824 */ /* 0x000fe200078e027f */
[-C--:B------:R-:W-:Y:S01]  /*1f40*/  LEA.HI.X.SX32 R215, R215, R5.reuse, 0x1, P1 ;  /* 0x00000005d7d77211 */ /* 0x080fe200008f0eff */
[----:B------:R-:W-:Y:S01]  /*1f50*/  USHF.R.U32.HI UR11, URZ, 0x4, UR15 ;  /* 0x000000043f0b7899 */ /* 0x000fe2000801160f */
[-C--:B------:R-:W-:Y:S01]  /*1f60*/  LEA.HI.X.SX32 R216, R216, R5.reuse, 0x1, P2 ;  /* 0x00000005d8d87211 */ /* 0x080fe200010f0eff */
[----:B------:R-:W-:Y:S01]  /*1f70*/  IMAD R122, R239, 0x8, R126 ;  /* 0x00000008ef7a7824 */ /* 0x000fe200078e027e */
[----:B------:R-:W-:Y:S01]  /*1f80*/  LEA.HI.X.SX32 R241, R241, R5, 0x1, P0 ;  /* 0x00000005f1f17211 */ /* 0x000fe200000f0eff */
[----:B------:R-:W-:Y:S01]  /*1f90*/  USGXT.U32 UR12, UR11, 0xe ;  /* 0x0000000e0b0c789a */ /* 0x000fe20008000000 */
[-C--:B------:R-:W-:Y:S01]  /*1fa0*/  IADD3 R222, P1, R225, R3.reuse, RZ ;  /* 0x00000003e1de7210 */ /* 0x080fe20007f3e0ff */
[C---:B------:R-:W-:Y:S01]  /*1fb0*/  IMAD R121, R239.reuse, 0x10, R122 ;  /* 0x00000010ef797824 */ /* 0x040fe200078e027a */
[-C--:B------:R-:W-:Y:S01]  /*1fc0*/  IADD3 R221, P0, R224, R3.reuse, RZ ;  /* 0x00000003e0dd7210 */ /* 0x080fe20007f1e0ff */
[----:B------:R-:W-:Y:S01]  /*1fd0*/  UIADD3.X UR11, UR8, 0x40000040, URZ, UP0, !UPT ;  /* 0x40000040080b7890 */ /* 0x000fe200087fe43f */
[----:B------:R-:W-:Y:S01]  /*1fe0*/  IADD3 R223, P2, R226, R3, RZ ;  /* 0x00000003e2df7210 */ /* 0x000fe20007f5e0ff */
[----:B------:R-:W-:Y:S01]  /*1ff0*/  IMAD R120, R239, 0x8, R121 ;  /* 0x00000008ef787824 */ /* 0x000fe200078e0279 */
[-C--:B------:R-:W-:Y:S01]  /*2000*/  LEA.HI.X.SX32 R225, R225, R5.reuse, 0x1, P1 ;  /* 0x00000005e1e17211 */ /* 0x080fe200008f0eff */
[----:B------:R-:W-:Y:S01]  /*2010*/  UIADD3 UR14, UP0, UR12, 0x2, URZ ;  /* 0x000000020c0e7890 */ /* 0x000fe2000ff1e03f */
[-C--:B------:R-:W-:Y:S01]  /*2020*/  LEA.HI.X.SX32 R224, R224, R5.reuse, 0x1, P0 ;  /* 0x00000005e0e07211 */ /* 0x080fe200000f0eff */
[C---:B------:R-:W-:Y:S01]  /*2030*/  IMAD R116, R239.reuse, 0x8, R120 ;  /* 0x00000008ef747824 */ /* 0x040fe200078e0278 */
[----:B------:R-:W-:Y:S01]  /*2040*/  LEA.HI.X.SX32 R226, R226, R5, 0x1, P2 ;  /* 0x00000005e2e27211 */ /* 0x000fe200010f0eff */
[----:B------:R-:W-:Y:S01]  /*2050*/  UMOV UR9, URZ ;  /* 0x0000003f00097c82 */ /* 0x000fe20008000000 */
[-C--:B------:R-:W-:Y:S01]  /*2060*/  IADD3 R228, P1, R200, R3.reuse, RZ ;  /* 0x00000003c8e47210 */ /* 0x080fe20007f3e0ff */
[----:B------:R-:W-:Y:S01]  /*2070*/  IMAD R115, R239, 0x10, R116 ;  /* 0x00000010ef737824 */ /* 0x000fe200078e0274 */
[-C--:B------:R-:W-:Y:S01]  /*2080*/  IADD3 R227, P0, R201, R3.reuse, RZ ;  /* 0x00000003c9e37210 */ /* 0x080fe20007f1e0ff */
[----:B------:R-:W-:Y:S01]  /*2090*/  IMAD.U32 R0, RZ, RZ, UR15 ;  /* 0x0000000fff007e24 */ /* 0x000fe2000f8e00ff */
[----:B------:R-:W-:Y:S01]  /*20a0*/  IADD3 R229, P2, R134, R3, RZ ;  /* 0x0000000386e57210 */ /* 0x000fe20007f5e0ff */
[----:B------:R-:W-:Y:S01]  /*20b0*/  IMAD R114, R239, 0x8, R115 ;  /* 0x00000008ef727824 */ /* 0x000fe200078e0273 */
[-C--:B------:R-:W-:Y:S01]  /*20c0*/  LEA.HI.X.SX32 R200, R200, R5.reuse, 0x1, P1 ;  /* 0x00000005c8c87211 */ /* 0x080fe200008f0eff */
[----:B------:R-:W-:Y:S01]  /*20d0*/  UIADD3.X UR15, UR9, 0x40000040, URZ, UP0, !UPT ;  /* 0x40000040090f7890 */ /* 0x000fe200087fe43f */
[-C--:B------:R-:W-:Y:S01]  /*20e0*/  LEA.HI.X.SX32 R201, R201, R5.reuse, 0x1, P0 ;  /* 0x00000005c9c97211 */ /* 0x080fe200000f0eff */
[C---:B------:R-:W-:Y:S01]  /*20f0*/  IMAD R110, R239.reuse, 0x8, R114 ;  /* 0x00000008ef6e7824 */ /* 0x040fe200078e0272 */
[----:B------:R-:W-:Y:S01]  /*2100*/  LEA.HI.X.SX32 R134, R134, R5, 0x1, P2 ;  /* 0x0000000586867211 */ /* 0x000fe200010f0eff */
[----:B------:R-:W-:Y:S01]  /*2110*/  IMAD R219, R239, UR4, RZ ;  /* 0x00000004efdb7c24 */ /* 0x000fe2000f8e02ff */
[-C--:B------:R-:W-:Y:S01]  /*2120*/  IADD3 R130, P1, R127, R3.reuse, RZ ;  /* 0x000000037f827210 */ /* 0x080fe20007f3e0ff */
[C---:B------:R-:W-:Y:S01]  /*2130*/  IMAD R109, R239.reuse, 0x10, R110 ;  /* 0x00000010ef6d7824 */ /* 0x040fe200078e026e */
[-C--:B------:R-:W-:Y:S01]  /*2140*/  IADD3 R133, P0, R128, R3.reuse, RZ ;  /* 0x0000000380857210 */ /* 0x080fe20007f1e0ff */
[C---:B------:R-:W-:Y:S01]  /*2150*/  IMAD R220, R239.reuse, UR13, RZ ;  /* 0x0000000defdc7c24 */ /* 0x040fe2000f8e02ff */
[----:B------:R-:W-:Y:S01]  /*2160*/  IADD3 R129, P2, R126, R3, RZ ;  /* 0x000000037e817210 */ /* 0x000fe20007f5e0ff */
[----:B------:R-:W-:Y:S01]  /*2170*/  IMAD R108, R239, 0x8, R109 ;  /* 0x00000008ef6c7824 */ /* 0x000fe200078e026d */
[-C--:B------:R-:W-:Y:S01]  /*2180*/  LEA.HI.X.SX32 R127, R127, R5.reuse, 0x1, P1 ;  /* 0x000000057f7f7211 */ /* 0x080fe200008f0eff */
[----:B------:R-:W-:Y:S01]  /*2190*/  UMOV UR8, UR10 ;  /* 0x0000000a00087c82 */ /* 0x000fe20008000000 */
[-C--:B------:R-:W-:Y:S01]  /*21a0*/  LEA.HI.X.SX32 R128, R128, R5.reuse, 0x1, P0 ;  /* 0x0000000580807211 */ /* 0x080fe200000f0eff */
[----:B------:R-:W-:Y:S01]  /*21b0*/  IMAD R106, R239, 0x8, R108 ;  /* 0x00000008ef6a7824 */ /* 0x000fe200078e026c */
[----:B------:R-:W-:Y:S01]  /*21c0*/  LEA.HI.X.SX32 R126, R126, R5, 0x1, P2 ;  /* 0x000000057e7e7211 */ /* 0x000fe200010f0eff */
[----:B------:R-:W-:Y:S01]  /*21d0*/  UMOV UR9, UR11 ;  /* 0x0000000b00097c82 */ /* 0x000fe20008000000 */
[-C--:B------:R-:W-:Y:S01]  /*21e0*/  IADD3 R124, P1, R121, R3.reuse, RZ ;  /* 0x00000003797c7210 */ /* 0x080fe20007f3e0ff */
[C---:B------:R-:W-:Y:S01]  /*21f0*/  IMAD R235, R239.reuse, 0x10, R106 ;  /* 0x00000010efeb7824 */ /* 0x040fe200078e026a */
[-C--:B------:R-:W-:Y:S01]  /*2200*/  IADD3 R125, P0, R122, R3.reuse, RZ ;  /* 0x000000037a7d7210 */ /* 0x080fe20007f1e0ff */
[----:B------:R-:W-:Y:S01]  /*2210*/  UMOV UR10, UR14 ;  /* 0x0000000e000a7c82 */ /* 0x000fe20008000000 */
[----:B------:R-:W-:Y:S01]  /*2220*/  IADD3 R123, P2, R120, R3, RZ ;  /* 0x00000003787b7210 */ /* 0x000fe20007f5e0ff */
[----:B------:R-:W-:Y:S01]  /*2230*/  IMAD R237, R239, 0x8, R235 ;  /* 0x00000008efed7824 */ /* 0x000fe200078e02eb */
[-C--:B------:R-:W-:Y:S01]  /*2240*/  LEA.HI.X.SX32 R121, R121, R5.reuse, 0x1, P1 ;  /* 0x0000000579797211 */ /* 0x080fe200008f0eff */
[----:B------:R-:W-:Y:S01]  /*2250*/  UMOV UR11, UR15 ;  /* 0x0000000f000b7c82 */ /* 0x000fe20008000000 */
[-C--:B------:R-:W-:Y:S01]  /*2260*/  LEA.HI.X.SX32 R122, R122, R5.reuse, 0x1, P0 ;  /* 0x000000057a7a7211 */ /* 0x080fe200000f0eff */
[----:B------:R-:W-:Y:S01]  /*2270*/  IMAD R239, R239, 0x8, R237 ;  /* 0x00000008efef7824 */ /* 0x000fe200078e02ed */
[----:B------:R-:W-:Y:S01]  /*2280*/  LEA.HI.X.SX32 R120, R120, R5, 0x1, P2 ;  /* 0x0000000578787211 */ /* 0x000fe200010f0eff */
[----:B------:R-:W-:Y:S01]  /*2290*/  IMAD R15, R135, 0x19, RZ ;  /* 0x00000019870f7824 */ /* 0x000fe200078e02ff */
[-C--:B------:R-:W-:Y:S01]  /*22a0*/  IADD3 R118, P1, R115, R3.reuse, RZ ;  /* 0x0000000373767210 */ /* 0x080fe20007f3e0ff */
[----:B------:R-:W-:Y:S01]  /*22b0*/  IMAD R14, R135, 0x1a, RZ ;  /* 0x0000001a870e7824 */ /* 0x000fe200078e02ff */
[-C--:B------:R-:W-:Y:S01]  /*22c0*/  IADD3 R119, P0, R116, R3.reuse, RZ ;  /* 0x0000000374777210 */ /* 0x080fe20007f1e0ff */
[----:B------:R-:W-:Y:S01]  /*22d0*/  UIADD3.64 UR38, UR10, 0x7e, URZ ;  /* 0x0000007e0a267897 */ /* 0x000fe2000fffe03f */
[----:B------:R-:W-:Y:S01]  /*22e0*/  IADD3 R117, P2, R114, R3, RZ ;  /* 0x0000000372757210 */ /* 0x000fe20007f5e0ff */
[----:B------:R-:W-:Y:S01]  /*22f0*/  IMAD.MOV.U32 R105, RZ, RZ, 0x5410 ;  /* 0x00005410ff697424 */ /* 0x000fe200078e00ff */
[----:B------:R-:W-:Y:S01]  /*2300*/  SHF.R.S32.HI R4, RZ, 0x7, R247 ;  /* 0x00000007ff047819 */ /* 0x000fe200000114f7 */
[----:B------:R-:W-:Y:S01]  /*2310*/  IMAD.MOV.U32 R104, RZ, RZ, 0x7632 ;  /* 0x00007632ff687424 */ /* 0x000fe200078e00ff */
[-C--:B------:R-:W-:Y:S01]  /*2320*/  LEA.HI.X.SX32 R115, R115, R5.reuse, 0x1, P1 ;  /* 0x0000000573737211 */ /* 0x080fe200008f0eff */
[C---:B------:R-:W-:Y:S01]  /*2330*/  IMAD R6, R135.reuse, 0x1b, RZ ;  /* 0x0000001b87067824 */ /* 0x040fe200078e02ff */
[-C--:B------:R-:W-:Y:S01]  /*2340*/  LEA.HI.X.SX32 R116, R116, R5.reuse, 0x1, P0 ;  /* 0x0000000574747211 */ /* 0x080fe200000f0eff */
[C---:B------:R-:W-:Y:S01]  /*2350*/  IMAD R88, R135.reuse, 0x1c, RZ ;  /* 0x0000001c87587824 */ /* 0x040fe200078e02ff */
[----:B------:R-:W-:Y:S01]  /*2360*/  LEA.HI.X.SX32 R114, R114, R5, 0x1, P2 ;  /* 0x0000000572727211 */ /* 0x000fe200010f0eff */
[----:B------:R-:W-:Y:S01]  /*2370*/  IMAD R89, R135, 0x1d, RZ ;  /* 0x0000001d87597824 */ /* 0x000fe200078e02ff */
[-C--:B------:R-:W-:Y:S01]  /*2380*/  IADD3 R112, P1, R109, R3.reuse, RZ ;  /* 0x000000036d707210 */ /* 0x080fe20007f3e0ff */
[----:B------:R-:W-:Y:S01]  /*2390*/  IMAD R90, R135, 0x1e, RZ ;  /* 0x0000001e875a7824 */ /* 0x000fe200078e02ff */
[-C--:B------:R-:W-:Y:S01]  /*23a0*/  IADD3 R206, P6, R213, R3.reuse, RZ ;  /* 0x00000003d5ce7210 */ /* 0x080fe20007fde0ff */
[----:B------:R-:W-:Y:S01]  /*23b0*/  IMAD R91, R135, 0x1f, RZ ;  /* 0x0000001f875b7824 */ /* 0x000fe200078e02ff */
[-C--:B------:R-:W-:Y:S01]  /*23c0*/  IADD3 R210, P3, R217, R3.reuse, RZ ;  /* 0x00000003d9d27210 */ /* 0x080fe20007f7e0ff */
[----:B------:R-:W-:Y:S01]  /*23d0*/  UIADD3.64 UR40, UR10, 0x80, URZ ;  /* 0x000000800a287897 */ /* 0x000fe2000fffe03f */
[-C--:B------:R-:W-:Y:S01]  /*23e0*/  IADD3 R113, P0, R110, R3.reuse, RZ ;  /* 0x000000036e717210 */ /* 0x080fe20007f1e0ff */
[C---:B------:R-:W-:Y:S01]  /*23f0*/  IMAD R7, R135.reuse, 0x5, RZ ;  /* 0x0000000587077824 */ /* 0x040fe200078e02ff */
[----:B------:R-:W-:Y:S01]  /*2400*/  IADD3 R111, P2, R108, R3, RZ ;  /* 0x000000036c6f7210 */ /* 0x000fe20007f5e0ff */
[C---:B------:R-:W-:Y:S01]  /*2410*/  IMAD.SHL.U32 R13, R135.reuse, 0x2, RZ ;  /* 0x00000002870d7824 */ /* 0x040fe200078e00ff */
[----:B------:R-:W-:Y:S01]  /*2420*/  SGXT R4, R4, 0x1 ;  /* 0x000000010404781a */ /* 0x000fe20000000200 */
[----:B------:R-:W-:Y:S01]  /*2430*/  IMAD.SHL.U32 R11, R135, 0x4, RZ ;  /* 0x00000004870b7824 */ /* 0x000fe200078e00ff */
[----:B------:R-:W-:Y:S01]  /*2440*/  LEA.HI.X.SX32 R109, R109, R5, 0x1, P1 ;  /* 0x000000056d6d7211 */ /* 0x000fe200008f0eff */
[----:B------:R-:W-:Y:S01]  /*2450*/  IMAD R9, R135, 0x6, RZ ;  /* 0x0000000687097824 */ /* 0x000fe200078e02ff */
[-C--:B------:R-:W-:Y:S01]  /*2460*/  IADD3 R211, P4, R218, R3.reuse, RZ ;  /* 0x00000003dad37210 */ /* 0x080fe20007f9e0ff */
[----:B------:R-:W-:Y:S01]  /*2470*/  IMAD.IADD R10, R7, 0x1, R202 ;  /* 0x00000001070a7824 */ /* 0x000fe200078e02ca */
[----:B------:R-:W-:Y:S01]  /*2480*/  IADD3 R212, P5, R219, R3, RZ ;  /* 0x00000003dbd47210 */ /* 0x000fe20007fbe0ff */
[----:B------:R-:W-:Y:S01]  /*2490*/  IMAD.MOV.U32 R232, RZ, RZ, 0x3f800000 ;  /* 0x3f800000ffe87424 */ /* 0x000fe200078e00ff */
[-C--:B------:R-:W-:Y:S01]  /*24a0*/  LEA.HI.X.SX32 R213, R213, R5.reuse, 0x1, P6 ;  /* 0x00000005d5d57211 */ /* 0x080fe200030f0eff */
[----:B------:R-:W-:Y:S01]  /*24b0*/  IMAD.MOV.U32 R230, RZ, RZ, -0x800000 ;  /* 0xff800000ffe67424 */ /* 0x000fe200078e00ff */
[-C--:B------:R-:W-:Y:S01]  /*24c0*/  LEA.HI.X.SX32 R217, R217, R5.reuse, 0x1, P3 ;  /* 0x00000005d9d97211 */ /* 0x080fe200018f0eff */
[----:B------:R-:W-:Y:S01]  /*24d0*/  IMAD.MOV.U32 R0, RZ, RZ, RZ ;  /* 0x000000ffff007224 */ /* 0x000fe200078e00ff */
[-C--:B------:R-:W-:Y:S01]  /*24e0*/  LEA.HI.X.SX32 R110, R110, R5.reuse, 0x1, P0 ;  /* 0x000000056e6e7211 */ /* 0x080fe200000f0eff */
[----:B------:R-:W-:Y:S01]  /*24f0*/  IMAD.MOV.U32 R231, RZ, RZ, -0x800000 ;  /* 0xff800000ffe77424 */ /* 0x000fe200078e00ff */
[----:B------:R-:W-:Y:S01]  /*2500*/  LEA.HI.X.SX32 R108, R108, R5, 0x1, P2 ;  /* 0x000000056c6c7211 */ /* 0x000fe200010f0eff */
[----:B------:R-:W-:Y:S01]  /*2510*/  IMAD.MOV.U32 R233, RZ, RZ, 0x3f800000 ;  /* 0x3f800000ffe97424 */ /* 0x000fe200078e00ff */
[----:B------:R-:W-:-:S02]  /*2520*/  IADD3 R236, P1, R235, R3, RZ ;  /* 0x00000003ebec7210 */ /* 0x000fc40007f3e0ff */
[----:B------:R-:W-:Y:S02]  /*2530*/  CS2R R24, SRZ ;  /* 0x0000000000187805 */ /* 0x000fe4000001ff00 */
[-C--:B------:R-:W-:Y:S02]  /*2540*/  IADD3 R234, P6, R220, R3.reuse, RZ ;  /* 0x00000003dcea7210 */ /* 0x080fe40007fde0ff */
[----:B------:R-:W-:Y:S02]  /*2550*/  CS2R R26, SRZ ;  /* 0x00000000001a7805 */ /* 0x000fe4000001ff00 */
[-C--:B------:R-:W-:Y:S02]  /*2560*/  IADD3 R107, P0, R106, R3.reuse, RZ ;  /* 0x000000036a6b7210 */ /* 0x080fe40007f1e0ff */
[----:B------:R-:W-:Y:S02]  /*2570*/  CS2R R28, SRZ ;  /* 0x00000000001c7805 */ /* 0x000fe4000001ff00 */
[----:B------:R-:W-:-:S02]  /*2580*/  IADD3 R238, P2, R237, R3, RZ ;  /* 0x00000003edee7210 */ /* 0x000fc40007f5e0ff */
[----:B------:R-:W-:Y:S02]  /*2590*/  CS2R R30, SRZ ;  /* 0x00000000001e7805 */ /* 0x000fe4000001ff00 */
[----:B------:R-:W-:Y:S01]  /*25a0*/  IADD3 R240, P3, R239, R3, RZ ;  /* 0x00000003eff07210 */ /* 0x000fe20007f7e0ff */
[----:B------:R-:W-:Y:S01]  /*25b0*/  IMAD R3, R135, 0x3, RZ ;  /* 0x0000000387037824 */ /* 0x000fe200078e02ff */
[----:B------:R-:W-:Y:S02]  /*25c0*/  LOP3.LUT R4, R4, 0x90, RZ, 0xc0, !PT ;  /* 0x0000009004047812 */ /* 0x000fe400078ec0ff */
[----:B------:R-:W-:Y:S02]  /*25d0*/  CS2R R32, SRZ ;  /* 0x0000000000207805 */ /* 0x000fe4000001ff00 */
[-C--:B------:R-:W-:Y:S01]  /*25e0*/  LEA.HI.X.SX32 R218, R218, R5.reuse, 0x1, P4 ;  /* 0x00000005dada7211 */ /* 0x080fe200020f0eff */
[----:B------:R-:W-:Y:S01]  /*25f0*/  IMAD.IADD R12, R3, 0x1, R202 ;  /* 0x00000001030c7824 */ /* 0x000fe200078e02ca */
[----:B------:R-:W-:-:S02]  /*2600*/  LEA.HI.X.SX32 R219, R219, R5, 0x1, P5 ;  /* 0x00000005dbdb7211 */ /* 0x000fc400028f0eff */
[----:B------:R-:W-:Y:S02]  /*2610*/  CS2R R34, SRZ ;  /* 0x0000000000227805 */ /* 0x000fe4000001ff00 */
[-C--:B------:R-:W-:Y:S02]  /*2620*/  LEA.HI.X.SX32 R235, R235, R5.reuse, 0x1, P1 ;  /* 0x00000005ebeb7211 */ /* 0x080fe400008f0eff */
[----:B------:R-:W-:Y:S02]  /*2630*/  CS2R R36, SRZ ;  /* 0x0000000000247805 */ /* 0x000fe4000001ff00 */
[-C--:B------:R-:W-:Y:S02]  /*2640*/  LEA.HI.X.SX32 R220, R220, R5.reuse, 0x1, P6 ;  /* 0x00000005dcdc7211 */ /* 0x080fe400030f0eff */
[----:B------:R-:W-:Y:S02]  /*2650*/  CS2R R38, SRZ ;  /* 0x0000000000267805 */ /* 0x000fe4000001ff00 */
[----:B------:R-:W-:-:S02]  /*2660*/  LEA.HI.X.SX32 R106, R106, R5, 0x1, P0 ;  /* 0x000000056a6a7211 */ /* 0x000fc400000f0eff */
[----:B------:R-:W-:Y:S02]  /*2670*/  CS2R R40, SRZ ;  /* 0x0000000000287805 */ /* 0x000fe4000001ff00 */
[-C--:B------:R-:W-:Y:S02]  /*2680*/  LEA.HI.X.SX32 R237, R237, R5.reuse, 0x1, P2 ;  /* 0x00000005eded7211 */ /* 0x080fe400010f0eff */
[----:B------:R-:W-:Y:S02]  /*2690*/  CS2R R42, SRZ ;  /* 0x00000000002a7805 */ /* 0x000fe4000001ff00 */
[----:B------:R-:W-:Y:S01]  /*26a0*/  LEA.HI.X.SX32 R239, R239, R5, 0x1, P3 ;  /* 0x00000005efef7211 */ /* 0x000fe200018f0eff */
[----:B------:R-:W-:Y:S01]  /*26b0*/  IMAD.U32 R5, RZ, RZ, UR39 ;  /* 0x00000027ff057e24 */ /* 0x000fe2000f8e00ff */
[----:B------:R-:W-:Y:S01]  /*26c0*/  LOP3.LUT P1, RZ, R247, 0x2, RZ, 0xc0, !PT ;  /* 0x00000002f7ff7812 */ /* 0x000fe2000782c0ff */
[----:B------:R-:W-:Y:S01]  /*26d0*/  IMAD.U32 R5, RZ, RZ, UR41 ;  /* 0x00000029ff057e24 */ /* 0x000fe2000f8e00ff */
[----:B------:R-:W-:Y:S01]  /*26e0*/  LOP3.LUT R16, R4, 0x7f, R247, 0x78, !PT ;  /* 0x0000007f04107812 */ /* 0x000fe200078e78f7 */
[----:B------:R-:W-:Y:S01]  /*26f0*/  IMAD.U32 R4, RZ, RZ, UR38 ;  /* 0x00000026ff047e24 */ /* 0x000fe2000f8e00ff */
[-C--:B------:R-:W-:Y:S01]  /*2700*/  IADD3 RZ, P4, R15, R202.reuse, RZ ;  /* 0x000000ca0fff7210 */ /* 0x080fe20007f9e0ff */
[----:B------:R-:W-:Y:S01]  /*2710*/  UIADD3.64 UR38, UR10, 0x82, URZ ;  /* 0x000000820a267897 */ /* 0x000fe2000fffe03f */
[----:B------:R-:W-:Y:S01]  /*2720*/  IADD3 RZ, P5, R14, R202, RZ ;  /* 0x000000ca0eff7210 */ /* 0x000fe20007fbe0ff */
[----:B------:R-:W-:Y:S01]  /*2730*/  IMAD.U32 R4, RZ, RZ, UR40 ;  /* 0x00000028ff047e24 */ /* 0x000fe2000f8e00ff */
[----:B------:R-:W-:-:S02]  /*2740*/  SEL R105, R105, 0x1054, !P1 ;  /* 0x0000105469697807 */ /* 0x000fc40004800000 */
[----:B------:R-:W-:Y:S02]  /*2750*/  CS2R R44, SRZ ;  /* 0x00000000002c7805 */ /* 0x000fe4000001ff00 */
[----:B------:R-:W-:Y:S01]  /*2760*/  SEL R104, R104, 0x3276, !P1 ;  /* 0x0000327668687807 */ /* 0x000fe20004800000 */
[----:B------:R-:W-:Y:S01]  /*2770*/  IMAD.U32 R4, RZ, RZ, UR38 ;  /* 0x00000026ff047e24 */ /* 0x000fe2000f8e00ff */
[----:B------:R-:W-:Y:S01]  /*2780*/  IADD3 RZ, P3, R6, R202, RZ ;  /* 0x000000ca06ff7210 */ /* 0x000fe20007f7e0ff */
[----:B------:R-:W-:Y:S01]  /*2790*/  IMAD.U32 R5, RZ, RZ, UR39 ;  /* 0x00000027ff057e24 */ /* 0x000fe2000f8e00ff */
[-C--:B------:R-:W-:Y:S02]  /*27a0*/  LEA.HI.X.SX32 R15, R15, R203.reuse, 0x1, P4 ;  /* 0x000000cb0f0f7211 */ /* 0x080fe400020f0eff */
[----:B------:R-:W-:Y:S02]  /*27b0*/  CS2R R46, SRZ ;  /* 0x00000000002e7805 */ /* 0x000fe4000001ff00 */
[----:B------:R-:W-:-:S02]  /*27c0*/  LEA.HI.X.SX32 R14, R14, R203, 0x1, P5 ;  /* 0x000000cb0e0e7211 */ /* 0x000fc400028f0eff */
[----:B------:R-:W-:Y:S02]  /*27d0*/  CS2R R48, SRZ ;  /* 0x0000000000307805 */ /* 0x000fe4000001ff00 */
[-C--:B------:R-:W-:Y:S02]  /*27e0*/  IADD3 RZ, P2, R88, R202.reuse, RZ ;  /* 0x000000ca58ff7210 */ /* 0x080fe40007f5e0ff */
[----:B------:R-:W-:Y:S02]  /*27f0*/  CS2R R50, SRZ ;  /* 0x0000000000327805 */ /* 0x000fe4000001ff00 */
[-C--:B------:R-:W-:Y:S02]  /*2800*/  IADD3 RZ, P1, R89, R202.reuse, RZ ;  /* 0x000000ca59ff7210 */ /* 0x080fe40007f3e0ff */
[----:B------:R-:W-:Y:S02]  /*2810*/  CS2R R52, SRZ ;  /* 0x0000000000347805 */ /* 0x000fe4000001ff00 */
[----:B------:R-:W-:-:S02]  /*2820*/  IADD3 RZ, P4, R90, R202, RZ ;  /* 0x000000ca5aff7210 */ /* 0x000fc40007f9e0ff */
[----:B------:R-:W-:Y:S02]  /*2830*/  CS2R R54, SRZ ;  /* 0x0000000000367805 */ /* 0x000fe4000001ff00 */
[----:B------:R-:W-:Y:S02]  /*2840*/  IADD3 RZ, P5, R91, R202, RZ ;  /* 0x000000ca5bff7210 */ /* 0x000fe40007fbe0ff */
[----:B------:R-:W-:Y:S02]  /*2850*/  CS2R R56, SRZ ;  /* 0x0000000000387805 */ /* 0x000fe4000001ff00 */
[----:B------:R-:W-:Y:S02]  /*2860*/  LEA.HI.X.SX32 R7, R6, R203, 0x1, P3 ;  /* 0x000000cb06077211 */ /* 0x000fe400018f0eff */
[----:B------:R-:W-:Y:S02]  /*2870*/  CS2R R58, SRZ ;  /* 0x00000000003a7805 */ /* 0x000fe4000001ff00 */
[----:B------:R-:W-:-:S02]  /*2880*/  LOP3.LUT P0, RZ, R247, 0x1, RZ, 0xc0, !PT ;  /* 0x00000001f7ff7812 */ /* 0x000fc4000780c0ff */
[----:B------:R-:W-:Y:S02]  /*2890*/  CS2R R60, SRZ ;  /* 0x00000000003c7805 */ /* 0x000fe4000001ff00 */
[----:B------:R-:W-:Y:S02]  /*28a0*/  CS2R R62, SRZ ;  /* 0x00000000003e7805 */ /* 0x000fe4000001ff00 */
[----:B------:R-:W-:Y:S02]  /*28b0*/  CS2R R64, SRZ ;  /* 0x0000000000407805 */ /* 0x000fe4000001ff00 */
[----:B------:R-:W-:Y:S02]  /*28c0*/  CS2R R66, SRZ ;  /* 0x0000000000427805 */ /* 0x000fe4000001ff00 */
        /* <DEDUP_REMOVED lines=10> */
[----:B------:R-:W-:Y:S01]  /*2970*/  LOP3.LUT R23, R131, 0x10, RZ, 0x3c, !PT ;  /* 0x0000001083177812 */ /* 0x000fe200078e3cff */
[--C-:B------:R-:W-:Y:S01]  /*2980*/  IMAD.IADD R13, R13, 0x1, R202.reuse ;  /* 0x000000010d0d7824 */ /* 0x100fe200078e02ca */
[----:B------:R-:W-:Y:S01]  /*2990*/  LOP3.LUT R22, R131, 0x20, RZ, 0x3c, !PT ;  /* 0x0000002083167812 */ /* 0x000fe200078e3cff */
[--C-:B------:R-:W-:Y:S01]  /*29a0*/  IMAD.IADD R11, R11, 0x1, R202.reuse ;  /* 0x000000010b0b7824 */ /* 0x100fe200078e02ca */
[----:B------:R-:W-:Y:S01]  /*29b0*/  LOP3.LUT R21, R131, 0x30, RZ, 0x3c, !PT ;  /* 0x0000003083157812 */ /* 0x000fe200078e3cff */
[----:B------:R-:W-:Y:S01]  /*29c0*/  IMAD.IADD R9, R9, 0x1, R202 ;  /* 0x0000000109097824 */ /* 0x000fe200078e02ca */
[C---:B------:R-:W-:Y:S01]  /*29d0*/  LOP3.LUT R20, R131.reuse, 0x40, RZ, 0x3c, !PT ;  /* 0x0000004083147812 */ /* 0x040fe200078e3cff */
[----:B------:R-:W-:Y:S01]  /*29e0*/  IMAD.IADD R8, R202, 0x1, R135 ;  /* 0x00000001ca087824 */ /* 0x000fe200078e0287 */
[C---:B------:R-:W-:Y:S01]  /*29f0*/  LOP3.LUT R19, R131.reuse, 0x50, RZ, 0x3c, !PT ;  /* 0x0000005083137812 */ /* 0x040fe200078e3cff */
[----:B------:R-:W-:Y:S01]  /*2a00*/  IMAD.U32 R243, RZ, RZ, UR12 ;  /* 0x0000000cfff37e24 */ /* 0x000fe2000f8e00ff */
[C---:B------:R-:W-:Y:S01]  /*2a10*/  LOP3.LUT R18, R131.reuse, 0x60, RZ, 0x3c, !PT ;  /* 0x0000006083127812 */ /* 0x040fe200078e3cff */
[----:B------:R-:W-:Y:S01]  /*2a20*/  UMOV UR4, URZ ;  /* 0x0000003f00047c82 */ /* 0x000fe20008000000 */
[----:B------:R-:W-:Y:S01]  /*2a30*/  LOP3.LUT R17, R131, 0x70, RZ, 0x3c, !PT ;  /* 0x0000007083117812 */ /* 0x000fe200078e3cff */
[----:B------:R-:W-:Y:S01]  /*2a40*/  UIADD3.64 UR12, UR8, 0x2, URZ ;  /* 0x00000002080c7897 */ /* 0x000fe2000fffe03f */
[-C--:B------:R-:W-:Y:S01]  /*2a50*/  LEA.HI.X.SX32 R6, R88, R203.reuse, 0x1, P2 ;  /* 0x000000cb58067211 */ /* 0x080fe200010f0eff */
[----:B------:R-:W-:Y:S01]  /*2a60*/  UIADD3.64 UR16, UR8, 0x4, URZ ;  /* 0x0000000408107897 */ /* 0x000fe2000fffe03f */
[-C--:B------:R-:W-:Y:S01]  /*2a70*/  LEA.HI.X.SX32 R5, R89, R203.reuse, 0x1, P1 ;  /* 0x000000cb59057211 */ /* 0x080fe200008f0eff */
[----:B------:R-:W-:Y:S01]  /*2a80*/  UIADD3.64 UR20, UR8, 0x1fe, URZ ;  /* 0x000001fe08147897 */ /* 0x000fe2000fffe03f */
[-C--:B------:R-:W-:Y:S01]  /*2a90*/  LEA.HI.X.SX32 R4, R90, R203.reuse, 0x1, P4 ;  /* 0x000000cb5a047211 */ /* 0x080fe200020f0eff */
[----:B------:R-:W-:Y:S01]  /*2aa0*/  UIADD3.64 UR24, UR8, 0x200, URZ ;  /* 0x0000020008187897 */ /* 0x000fe2000fffe03f */
[----:B------:R-:W-:Y:S01]  /*2ab0*/  LEA.HI.X.SX32 R3, R91, R203, 0x1, P5 ;  /* 0x000000cb5b037211 */ /* 0x000fe200028f0eff */
[----:B------:R-:W-:-:S02]  /*2ac0*/  UIADD3.64 UR28, UR8, 0x202, URZ ;  /* 0x00000202081c7897 */ /* 0x000fc4000fffe03f */
[----:B------:R-:W-:Y:S02]  /*2ad0*/  UIADD3.64 UR32, UR8, 0x204, URZ ;  /* 0x0000020408207897 */ /* 0x000fe4000fffe03f */
[----:B------:R-:W-:Y:S02]  /*2ae0*/  UIADD3.64 UR14, UR10, 0x2, URZ ;  /* 0x000000020a0e7897 */ /* 0x000fe4000fffe03f */
[----:B------:R-:W-:Y:S02]  /*2af0*/  UIADD3.64 UR18, UR10, 0x4, URZ ;  /* 0x000000040a127897 */ /* 0x000fe4000fffe03f */
[----:B------:R-:W-:Y:S02]  /*2b00*/  UIADD3.64 UR22, UR10, 0xfe, URZ ;  /* 0x000000fe0a167897 */ /* 0x000fe4000fffe03f */
[----:B------:R-:W-:Y:S02]  /*2b10*/  UIADD3.64 UR26, UR10, 0x100, URZ ;  /* 0x000001000a1a7897 */ /* 0x000fe4000fffe03f */
[----:B------:R-:W-:-:S02]  /*2b20*/  UIADD3.64 UR30, UR10, 0x102, URZ ;  /* 0x000001020a1e7897 */ /* 0x000fc4000fffe03f */
[----:B------:R-:W-:Y:S02]  /*2b30*/  UIADD3.64 UR34, UR10, 0x104, URZ ;  /* 0x000001040a227897 */ /* 0x000fe4000fffe03f */
[----:B------:R-:W-:Y:S02]  /*2b40*/  UIADD3.64 UR42, UR10, 0x84, URZ ;  /* 0x000000840a2a7897 */ /* 0x000fe4000fffe03f */
[----:B------:R-:W-:Y:S02]  /*2b50*/  UIADD3.64 UR46, UR10, 0x17e, URZ ;  /* 0x0000017e0a2e7897 */ /* 0x000fe4000fffe03f */
[----:B------:R-:W-:Y:S02]  /*2b60*/  UIADD3.64 UR50, UR10, 0x180, URZ ;  /* 0x000001800a327897 */ /* 0x000fe4000fffe03f */
[----:B------:R-:W-:Y:S02]  /*2b70*/  UIADD3.64 UR54, UR10, 0x182, URZ ;  /* 0x000001820a367897 */ /* 0x000fe4000fffe03f */
[----:B------:R-:W-:Y:S01]  /*2b80*/  UIADD3.64 UR58, UR10, 0x184, URZ ;  /* 0x000001840a3a7897 */ /* 0x000fe2000fffe03f */
[----:B------:R-:W-:Y:S01]  /*2b90*/  UMOV UR61, URZ ;  /* 0x0000003f003d7c82 */ /* 0x000fe20008000000 */
[----:B------:R-:W-:Y:S01]  /*2ba0*/  ULDC UR60, c[0x0][0x238] ;  /* 0x00008e00003c7ab9 */ /* 0x000fe20000000800 */
[----:B------:R-:W-:-:S09]  /*2bb0*/  UMOV UR37, 0x40000040 ;  /* 0x4000004000257882 */ /* 0x000fd20000000000 */
.L_x_1:
[----:B------:R-:W-:Y:S01]  /*2bc0*/  SHF.R.S32.HI R96, RZ, 0x1f, R0 ;  /* 0x0000001fff607819 */ /* 0x000fe20000011400 */
[C---:B------:R-:W-:Y:S01]  /*2bd0*/  IMAD R92, R135.reuse, 0x18, RZ ;  /* 0x00000018875c7824 */ /* 0x040fe200078e02ff */
[----:B------:R-:W-:Y:S02]  /*2be0*/  IADD3 R88, P1, R0, R202, RZ ;  /* 0x000000ca00587210 */ /* 0x000fe40007f3e0ff */
[----:B------:R-:W-:Y:S02]  /*2bf0*/  IADD3 RZ, P3, R202, R135, RZ ;  /* 0x00000087caff7210 */ /* 0x000fe40007f7e0ff */
[----:B------:R-:W-:Y:S01]  /*2c00*/  IADD3 R90, P2, R0, R8, RZ ;  /* 0x00000008005a7210 */ /* 0x000fe20007f5e0ff */
[----:B------:R-:W-:Y:S01]  /*2c10*/  IMAD.X R89, R96, 0x1, R203, P1 ;  /* 0x0000000160597824 */ /* 0x000fe200008e06cb */
[CC--:B------:R-:W-:Y:S01]  /*2c20*/  LEA.HI.X.SX32 R91, R135.reuse, R203.reuse, 0x1, P3 ;  /* 0x000000cb875b7211 */ /* 0x0c0fe200018f0eff */
[C---:B------:R-:W-:Y:S01]  /*2c30*/  IMAD R94, R135.reuse, 0x7, RZ ;  /* 0x00000007875e7824 */ /* 0x040fe200078e02ff */
[----:B------:R-:W-:Y:S01]  /*2c40*/  IADD3 R93, P1, R92, R202, RZ ;  /* 0x000000ca5c5d7210 */ /* 0x000fe20007f3e0ff */
[----:B------:R-:W-:Y:S01]  /*2c50*/  IMAD R103, R135, 0x9, RZ ;  /* 0x0000000987677824 */ /* 0x000fe200078e02ff */
[----:B------:R0:W2:Y:S01]  /*2c60*/  LDG.E.U8 R98, desc[UR6][R88.64] ;  /* 0x0000000658627981 */ /* 0x0000a2000c1e1100 */
[----:B------:R-:W-:Y:S01]  /*2c70*/  IMAD.X R91, R96, 0x1, R91, P2 ;  /* 0x00000001605b7824 */ /* 0x000fe200010e065b */
[----:B------:R-:W-:-:S02]  /*2c80*/  LEA.HI.X.SX32 R95, R92, R203, 0x1, P1 ;  /* 0x000000cb5c5f7211 */ /* 0x000fc400008f0eff */
[----:B------:R-:W-:Y:S02]  /*2c90*/  IADD3 R92, P2, R0, R93, RZ ;  /* 0x0000005d005c7210 */ /* 0x000fe40007f5e0ff */
[-C--:B------:R-:W-:Y:S01]  /*2ca0*/  IADD3 R97, P3, R94, R202.reuse, RZ ;  /* 0x000000ca5e617210 */ /* 0x080fe20007f7e0ff */
[----:B------:R1:W3:Y:S01]  /*2cb0*/  LDG.E.U8 R100, desc[UR6][R90.64] ;  /* 0x000000065a647981 */ /* 0x0002e2000c1e1100 */
[----:B------:R-:W-:Y:S01]  /*2cc0*/  IMAD.SHL.U32 R99, R135, 0x8, RZ ;  /* 0x0000000887637824 */ /* 0x000fe200078e00ff */
[----:B------:R-:W-:Y:S01]  /*2cd0*/  R2UR UR38, R243 ;  /* 0x00000000f32672ca */ /* 0x000fe200000e0000 */
[----:B------:R-:W-:Y:S01]  /*2ce0*/  IMAD.X R93, R96, 0x1, R95, P2 ;  /* 0x00000001605d7824 */ /* 0x000fe200010e065f */
[----:B------:R-:W-:Y:S02]  /*2cf0*/  LEA.HI.X.SX32 R143, R94, R203, 0x1, P3 ;  /* 0x000000cb5e8f7211 */ /* 0x000fe400018f0eff */
[----:B0-----:R-:W-:Y:S02]  /*2d00*/  IADD3 R89, P3, R103, R202, RZ ;  /* 0x000000ca67597210 */ /* 0x001fe40007f7e0ff */
[----:B------:R0:W4:Y:S01]  /*2d10*/  LDG.E.U8 R102, desc[UR6][R92.64] ;  /* 0x000000065c667981 */ /* 0x000122000c1e1100 */
[----:B------:R-:W-:-:S02]  /*2d20*/  MOV R136, UR51 ;  /* 0x0000003300887c02 */ /* 0x000fc40008000f00 */
[----:B-1----:R-:W-:Y:S01]  /*2d30*/  IADD3 R90, P1, R0, R97, RZ ;  /* 0x00000061005a7210 */ /* 0x002fe20007f3e0ff */
[----:B------:R-:W-:Y:S01]  /*2d40*/  IMAD R94, R135, 0xa, RZ ;  /* 0x0000000a875e7824 */ /* 0x000fe200078e02ff */
[-C--:B------:R-:W-:Y:S02]  /*2d50*/  IADD3 R101, P4, R99, R202.reuse, RZ ;  /* 0x000000ca63657210 */ /* 0x080fe40007f9e0ff */
[----:B------:R-:W-:Y:S01]  /*2d60*/  LEA.HI.X.SX32 R103, R103, R203, 0x1, P3 ;  /* 0x000000cb67677211 */ /* 0x000fe200018f0eff */
[----:B------:R-:W-:Y:S01]  /*2d70*/  IMAD.X R91, R96, 0x1, R143, P1 ;  /* 0x00000001605b7824 */ /* 0x000fe200008e068f */
[----:B------:R-:W-:Y:S02]  /*2d80*/  MOV R137, UR50 ;  /* 0x0000003200897c02 */ /* 0x000fe40008000f00 */
[C---:B0-----:R-:W-:Y:S01]  /*2d90*/  IADD3 R92, P1, R0.reuse, R89, RZ ;  /* 0x00000059005c7210 */ /* 0x041fe20007f3e0ff */
[----:B------:R-:W-:Y:S01]  /*2da0*/  IMAD R97, R135, 0xb, RZ ;  /* 0x0000000b87617824 */ /* 0x000fe200078e02ff */
[----:B------:R-:W-:Y:S01]  /*2db0*/  LEA.HI.X.SX32 R99, R99, R203, 0x1, P4 ;  /* 0x000000cb63637211 */ /* 0x000fe200020f0eff */
[----:B------:R-:W5:Y:S01]  /*2dc0*/  LDG.E.U8 R142, desc[UR6][R90.64] ;  /* 0x000000065a8e7981 */ /* 0x000f62000c1e1100 */
[----:B------:R-:W-:Y:S01]  /*2dd0*/  IADD3 R88, P2, R0, R101, RZ ;  /* 0x0000006500587210 */ /* 0x000fe20007f5e0ff */
[----:B------:R-:W-:Y:S01]  /*2de0*/  IMAD.X R93, R96, 0x1, R103, P1 ;  /* 0x00000001605d7824 */ /* 0x000fe200008e0667 */
[-C--:B------:R-:W-:Y:S01]  /*2df0*/  IADD3 R95, P1, R94, R202.reuse, RZ ;  /* 0x000000ca5e5f7210 */ /* 0x080fe20007f3e0ff */
[----:B------:R-:W-:Y:S01]  /*2e00*/  IMAD R101, R135, 0xc, RZ ;  /* 0x0000000c87657824 */ /* 0x000fe200078e02ff */
[----:B------:R-:W-:Y:S01]  /*2e10*/  MOV R138, UR55 ;  /* 0x00000037008a7c02 */ /* 0x000fe20008000f00 */
[----:B------:R-:W-:Y:S01]  /*2e20*/  IMAD.X R89, R96, 0x1, R99, P2 ;  /* 0x0000000160597824 */ /* 0x000fe200010e0663 */
[----:B------:R0:W5:Y:S01]  /*2e30*/  LDG.E.U8 R146, desc[UR6][R92.64] ;  /* 0x000000065c927981 */ /* 0x000162000c1e1100 */
[----:B------:R-:W-:-:S02]  /*2e40*/  IADD3 R99, P2, R97, R202, RZ ;  /* 0x000000ca61637210 */ /* 0x000fc40007f5e0ff */
[-C--:B------:R-:W-:Y:S01]  /*2e50*/  LEA.HI.X.SX32 R143, R94, R203.reuse, 0x1, P1 ;  /* 0x000000cb5e8f7211 */ /* 0x080fe200008f0eff */
[----:B------:R-:W-:Y:S01]  /*2e60*/  IMAD R103, R135, 0xd, RZ ;  /* 0x0000000d87677824 */ /* 0x000fe200078e02ff */
[----:B------:R-:W-:Y:S01]  /*2e70*/  LEA.HI.X.SX32 R97, R97, R203, 0x1, P2 ;  /* 0x000000cb61617211 */ /* 0x000fe200010f0eff */
[----:B------:R1:W3:Y:S01]  /*2e80*/  LDG.E.U8 R144, desc[UR6][R88.64] ;  /* 0x0000000658907981 */ /* 0x0002e2000c1e1100 */
[----:B------:R-:W-:Y:S02]  /*2e90*/  MOV R139, UR54 ;  /* 0x00000036008b7c02 */ /* 0x000fe40008000f00 */
[----:B------:R-:W-:Y:S02]  /*2ea0*/  MOV R140, UR59 ;  /* 0x0000003b008c7c02 */ /* 0x000fe40008000f00 */
[----:B0-----:R-:W-:Y:S02]  /*2eb0*/  IADD3 R92, P1, R0, R95, RZ ;  /* 0x0000005f005c7210 */ /* 0x001fe40007f3e0ff */
[----:B------:R-:W-:-:S02]  /*2ec0*/  IADD3 R91, P3, R101, R202, RZ ;  /* 0x000000ca655b7210 */ /* 0x000fc40007f7e0ff */
[----:B------:R-:W-:Y:S01]  /*2ed0*/  IADD3 R90, P2, R0, R99, RZ ;  /* 0x00000063005a7210 */ /* 0x000fe20007f5e0ff */
[----:B------:R-:W-:Y:S01]  /*2ee0*/  IMAD.X R93, R96, 0x1, R143, P1 ;  /* 0x00000001605d7824 */ /* 0x000fe200008e068f */
[-C--:B-1----:R-:W-:Y:S02]  /*2ef0*/  IADD3 R89, P4, R103, R202.reuse, RZ ;  /* 0x000000ca67597210 */ /* 0x082fe40007f9e0ff */
[----:B------:R-:W-:Y:S01]  /*2f00*/  IADD3 R88, P1, R0, R91, RZ ;  /* 0x0000005b00587210 */ /* 0x000fe20007f3e0ff */
[----:B------:R-:W-:Y:S01]  /*2f10*/  IMAD.X R91, R96, 0x1, R97, P2 ;  /* 0x00000001605b7824 */ /* 0x000fe200010e0661 */
[-C--:B------:R-:W-:Y:S01]  /*2f20*/  LEA.HI.X.SX32 R101, R101, R203.reuse, 0x1, P3 ;  /* 0x000000cb65657211 */ /* 0x080fe200018f0eff */
[----:B------:R0:W5:Y:S01]  /*2f30*/  LDG.E.U8 R97, desc[UR6][R92.64] ;  /* 0x000000065c617981 */ /* 0x000162000c1e1100 */
[----:B------:R-:W-:Y:S01]  /*2f40*/  LEA.HI.X.SX32 R103, R103, R203, 0x1, P4 ;  /* 0x000000cb67677211 */ /* 0x000fe200020f0eff */
[C---:B------:R-:W-:Y:S01]  /*2f50*/  IMAD R94, R135.reuse, 0xe, RZ ;  /* 0x0000000e875e7824 */ /* 0x040fe200078e02ff */
[----:B------:R-:W-:Y:S01]  /*2f60*/  MOV R141, UR58 ;  /* 0x0000003a008d7c02 */ /* 0x000fe20008000f00 */
[----:B------:R-:W-:Y:S01]  /*2f70*/  IMAD.SHL.U32 R143, R135, 0x10, RZ ;  /* 0x00000010878f7824 */ /* 0x000fe200078e00ff */
[----:B------:R1:W5:Y:S01]  /*2f80*/  LDG.E.U8 R148, desc[UR6][R90.64] ;  /* 0x000000065a947981 */ /* 0x000362000c1e1100 */
[----:B0-----:R-:W-:Y:S01]  /*2f90*/  IADD3 R92, P2, R0, R89, RZ ;  /* 0x00000059005c7210 */ /* 0x001fe20007f5e0ff */
[----:B------:R-:W-:Y:S01]  /*2fa0*/  IMAD.X R89, R96, 0x1, R101, P1 ;  /* 0x0000000160597824 */ /* 0x000fe200008e0665 */
[----:B------:R-:W-:-:S03]  /*2fb0*/  IADD3 R95, P1, R94, R202, RZ ;  /* 0x000000ca5e5f7210 */ /* 0x000fc60007f3e0ff */
[----:B------:R-:W-:Y:S02]  /*2fc0*/  IMAD.X R93, R96, 0x1, R103, P2 ;  /* 0x00000001605d7824 */ /* 0x000fe400010e0667 */
[C---:B------:R-:W-:Y:S01]  /*2fd0*/  IMAD R101, R135.reuse, 0xf, RZ ;  /* 0x0000000f87657824 */ /* 0x040fe200078e02ff */
[----:B------:R-:W-:Y:S01]  /*2fe0*/  LEA.HI.X.SX32 R147, R94, R203, 0x1, P1 ;  /* 0x000000cb5e937211 */ /* 0x000fe200008f0eff */
[----:B------:R-:W-:Y:S01]  /*2ff0*/  IMAD R145, R135, 0x11, RZ ;  /* 0x0000001187917824 */ /* 0x000fe200078e02ff */
[----:B------:R0:W5:Y:S01]  /*3000*/  LDG.E.U8 R150, desc[UR6][R92.64] ;  /* 0x000000065c967981 */ /* 0x000162000c1e1100 */
[-C--:B-1----:R-:W-:Y:S02]  /*3010*/  IADD3 R91, P3, R143, R202.reuse, RZ ;  /* 0x000000ca8f5b7210 */ /* 0x082fe40007f7e0ff */
[----:B------:R-:W-:Y:S01]  /*3020*/  IADD3 R103, P2, R101, R202, RZ ;  /* 0x000000ca65677210 */ /* 0x000fe20007f5e0ff */
[----:B------:R1:W5:Y:S01]  /*3030*/  LDG.E.U8 R99, desc[UR6][R88.64] ;  /* 0x0000000658637981 */ /* 0x000362000c1e1100 */
[----:B0-----:R-:W-:-:S02]  /*3040*/  IADD3 R92, P1, R0, R95, RZ ;  /* 0x0000005f005c7210 */ /* 0x001fc40007f3e0ff */
[-C--:B------:R-:W-:Y:S02]  /*3050*/  LEA.HI.X.SX32 R101, R101, R203.reuse, 0x1, P2 ;  /* 0x000000cb65657211 */ /* 0x080fe400010f0eff */
[----:B-1----:R-:W-:Y:S01]  /*3060*/  LEA.HI.X.SX32 R89, R143, R203, 0x1, P3 ;  /* 0x000000cb8f597211 */ /* 0x002fe200018f0eff */
[----:B------:R-:W-:Y:S01]  /*3070*/  IMAD.X R93, R96, 0x1, R147, P1 ;  /* 0x00000001605d7824 */ /* 0x000fe200008e0693 */
[C---:B------:R-:W-:Y:S02]  /*3080*/  IADD3 R88, P1, R0.reuse, R91, RZ ;  /* 0x0000005b00587210 */ /* 0x040fe40007f3e0ff */
[----:B------:R-:W-:Y:S01]  /*3090*/  IADD3 R90, P2, R0, R103, RZ ;  /* 0x00000067005a7210 */ /* 0x000fe20007f5e0ff */
[----:B------:R-:W-:Y:S01]  /*30a0*/  IMAD R94, R135, 0x12, RZ ;  /* 0x00000012875e7824 */ /* 0x000fe200078e02ff */
[----:B------:R-:W-:Y:S01]  /*30b0*/  IADD3 R95, P4, R145, R202, RZ ;  /* 0x000000ca915f7210 */ /* 0x000fe20007f9e0ff */
[----:B------:R0:W5:Y:S01]  /*30c0*/  LDG.E.U8 R143, desc[UR6][R92.64] ;  /* 0x000000065c8f7981 */ /* 0x000162000c1e1100 */
[----:B------:R-:W-:-:S02]  /*30d0*/  IMAD.X R89, R96, 0x1, R89, P1 ;  /* 0x0000000160597824 */ /* 0x000fc400008e0659 */
[----:B------:R-:W-:Y:S01]  /*30e0*/  IMAD.X R91, R96, 0x1, R101, P2 ;  /* 0x00000001605b7824 */ /* 0x000fe200010e0665 */
[----:B------:R-:W-:Y:S01]  /*30f0*/  LEA.HI.X.SX32 R145, R145, R203, 0x1, P4 ;  /* 0x000000cb91917211 */ /* 0x000fe200020f0eff */
[C---:B------:R-:W-:Y:S01]  /*3100*/  IMAD R101, R135.reuse, 0x13, RZ ;  /* 0x0000001387657824 */ /* 0x040fe200078e02ff */
[----:B------:R1:W5:Y:S01]  /*3110*/  LDG.E.U8 R154, desc[UR6][R88.64] ;  /* 0x00000006589a7981 */ /* 0x000362000c1e1100 */
[----:B0-----:R-:W-:Y:S01]  /*3120*/  IADD3 R92, P1, R0, R95, RZ ;  /* 0x0000005f005c7210 */ /* 0x001fe20007f3e0ff */
[----:B------:R-:W-:Y:S01]  /*3130*/  IMAD R149, R135, 0x16, RZ ;  /* 0x0000001687957824 */ /* 0x000fe200078e02ff */
[-C--:B------:R-:W-:Y:S01]  /*3140*/  IADD3 R95, P2, R94, R202.reuse, RZ ;  /* 0x000000ca5e5f7210 */ /* 0x080fe20007f5e0ff */
[----:B------:R0:W5:Y:S01]  /*3150*/  LDG.E.U8 R152, desc[UR6][R90.64] ;  /* 0x000000065a987981 */ /* 0x000162000c1e1100 */
[----:B------:R-:W-:Y:S01]  /*3160*/  IADD3 R103, P3, R101, R202, RZ ;  /* 0x000000ca65677210 */ /* 0x000fe20007f7e0ff */
[----:B------:R-:W-:Y:S01]  /*3170*/  IMAD.X R93, R96, 0x1, R145, P1 ;  /* 0x00000001605d7824 */ /* 0x000fe200008e0691 */
[----:B-1----:R-:W-:Y:S01]  /*3180*/  LEA.HI.X.SX32 R89, R94, R203, 0x1, P2 ;  /* 0x000000cb5e597211 */ /* 0x002fe200010f0eff */
[----:B------:R-:W-:Y:S01]  /*3190*/  IMAD R145, R135, 0x14, RZ ;  /* 0x0000001487917824 */ /* 0x000fe200078e02ff */
[----:B------:R-:W-:-:S02]  /*31a0*/  IADD3 R88, P2, R0, R95, RZ ;  /* 0x0000005f00587210 */ /* 0x000fc40007f5e0ff */
[----:B------:R-:W-:Y:S01]  /*31b0*/  LEA.HI.X.SX32 R101, R101, R203, 0x1, P3 ;  /* 0x000000cb65657211 */ /* 0x000fe200018f0eff */
[----:B------:R-:W-:Y:S01]  /*31c0*/  IMAD R151, R135, 0x15, RZ ;  /* 0x0000001587977824 */ /* 0x000fe200078e02ff */
[-C--:B------:R-:W-:Y:S02]  /*31d0*/  IADD3 R147, P4, R145, R202.reuse, RZ ;  /* 0x000000ca91937210 */ /* 0x080fe40007f9e0ff */
[C---:B0-----:R-:W-:Y:S01]  /*31e0*/  IADD3 R91, P1, R149.reuse, R202, RZ ;  /* 0x000000ca955b7210 */ /* 0x041fe20007f3e0ff */
[----:B------:R-:W-:Y:S01]  /*31f0*/  IMAD.X R89, R96, 0x1, R89, P2 ;  /* 0x0000000160597824 */ /* 0x000fe200010e0659 */
[----:B------:R-:W-:Y:S01]  /*3200*/  IADD3 R90, P3, R0, R103, RZ ;  /* 0x00000067005a7210 */ /* 0x000fe20007f7e0ff */
[----:B------:R0:W5:Y:S01]  /*3210*/  LDG.E.U8 R156, desc[UR6][R92.64] ;  /* 0x000000065c9c7981 */ /* 0x000162000c1e1100 */
[-C--:B------:R-:W-:Y:S02]  /*3220*/  LEA.HI.X.SX32 R149, R149, R203.reuse, 0x1, P1 ;  /* 0x000000cb95957211 */ /* 0x080fe400008f0eff */
[----:B------:R-:W-:-:S02]  /*3230*/  LEA.HI.X.SX32 R145, R145, R203, 0x1, P4 ;  /* 0x000000cb91917211 */ /* 0x000fc400020f0eff */
[----:B------:R-:W-:Y:S01]  /*3240*/  IADD3 R94, P1, R0, R91, RZ ;  /* 0x0000005b005e7210 */ /* 0x000fe20007f3e0ff */
[----:B------:R-:W-:Y:S01]  /*3250*/  IMAD.X R91, R96, 0x1, R101, P3 ;  /* 0x00000001605b7824 */ /* 0x000fe200018e0665 */
[-C--:B------:R-:W-:Y:S01]  /*3260*/  IADD3 R153, P3, R151, R202.reuse, RZ ;  /* 0x000000ca97997210 */ /* 0x080fe20007f7e0ff */
[----:B------:R1:W5:Y:S01]  /*3270*/  LDG.E.U8 R101, desc[UR6][R88.64] ;  /* 0x0000000658657981 */ /* 0x000362000c1e1100 */
[----:B0-----:R-:W-:Y:S01]  /*3280*/  IADD3 R92, P4, R0, R147, RZ ;  /* 0x00000093005c7210 */ /* 0x001fe20007f9e0ff */
[----:B------:R-:W-:Y:S01]  /*3290*/  IMAD.SHL.U32 R147, R135, 0x2, RZ ;  /* 0x0000000287937824 */ /* 0x000fe200078e00ff */
[----:B------:R-:W-:Y:S01]  /*32a0*/  LEA.HI.X.SX32 R151, R151, R203, 0x1, P3 ;  /* 0x000000cb97977211 */ /* 0x000fe200018f0eff */
[C---:B------:R-:W-:Y:S01]  /*32b0*/  IMAD.X R95, R96.reuse, 0x1, R149, P1 ;  /* 0x00000001605f7824 */ /* 0x040fe200008e0695 */
[----:B------:R-:W5:Y:S01]  /*32c0*/  LDG.E.U8 R158, desc[UR6][R90.64] ;  /* 0x000000065a9e7981 */ /* 0x000f62000c1e1100 */
[----:B------:R-:W-:Y:S02]  /*32d0*/  IMAD.X R93, R96, 0x1, R145, P4 ;  /* 0x00000001605d7824 */ /* 0x000fe400020e0691 */
[----:B-1----:R-:W-:Y:S01]  /*32e0*/  IMAD.SHL.U32 R89, R135, 0x4, RZ ;  /* 0x0000000487597824 */ /* 0x002fe200078e00ff */
[-C--:B------:R-:W-:Y:S01]  /*32f0*/  IADD3 RZ, P4, R147, R202.reuse, RZ ;  /* 0x000000ca93ff7210 */ /* 0x080fe20007f9e0ff */
[----:B------:R-:W-:Y:S01]  /*3300*/  IMAD R149, R135, 0x3, RZ ;  /* 0x0000000387957824 */ /* 0x000fe200078e02ff */
[----:B------:R0:W5:Y:S02]  /*3310*/  LDG.E.U8 R145, desc[UR6][R94.64] ;  /* 0x000000065e917981 */ /* 0x000164000c1e1100 */
[----:B------:R-:W-:-:S02]  /*3320*/  IADD3 RZ, P3, R89, R202, RZ ;  /* 0x000000ca59ff7210 */ /* 0x000fc40007f7e0ff */
[----:B------:R-:W-:Y:S01]  /*3330*/  LEA.HI.X.SX32 R147, R147, R203, 0x1, P4 ;  /* 0x000000cb93937211 */ /* 0x000fe200020f0eff */
[----:B------:R1:W5:Y:S01]  /*3340*/  LDG.E.U8 R103, desc[UR6][R92.64] ;  /* 0x000000065c677981 */ /* 0x000362000c1e1100 */
[----:B------:R-:W-:Y:S01]  /*3350*/  IADD3 RZ, P5, R149, R202, RZ ;  /* 0x000000ca95ff7210 */ /* 0x000fe20007fbe0ff */
[----:B------:R-:W-:Y:S01]  /*3360*/  IMAD R157, R135, 0x5, RZ ;  /* 0x00000005879d7824 */ /* 0x000fe200078e02ff */
[C---:B------:R-:W-:Y:S02]  /*3370*/  IADD3 R88, P2, R0.reuse, R13, RZ ;  /* 0x0000000d00587210 */ /* 0x040fe40007f5e0ff */
[C---:B0-----:R-:W-:Y:S02]  /*3380*/  IADD3 R94, P4, R0.reuse, R11, RZ ;  /* 0x0000000b005e7210 */ /* 0x041fe40007f9e0ff */
[----:B------:R-:W-:Y:S02]  /*3390*/  LEA.HI.X.SX32 R95, R89, R203, 0x1, P3 ;  /* 0x000000cb595f7211 */ /* 0x000fe400018f0eff */
[----:B-1----:R-:W-:-:S02]  /*33a0*/  IADD3 R92, P6, R0, R153, RZ ;  /* 0x00000099005c7210 */ /* 0x002fc40007fde0ff */
[----:B------:R-:W-:Y:S01]  /*33b0*/  IADD3 R90, P1, R0, R12, RZ ;  /* 0x0000000c005a7210 */ /* 0x000fe20007f3e0ff */
[C---:B------:R-:W-:Y:S01]  /*33c0*/  IMAD.X R95, R96.reuse, 0x1, R95, P4 ;  /* 0x00000001605f7824 */ /* 0x040fe200020e065f */
[-C--:B------:R-:W-:Y:S01]  /*33d0*/  LEA.HI.X.SX32 R149, R149, R203.reuse, 0x1, P5 ;  /* 0x000000cb95957211 */ /* 0x080fe200028f0eff */
[C---:B------:R-:W-:Y:S02]  /*33e0*/  IMAD.X R93, R96.reuse, 0x1, R151, P6 ;  /* 0x00000001605d7824 */ /* 0x040fe400030e0697 */
[C---:B------:R-:W-:Y:S01]  /*33f0*/  IMAD.X R89, R96.reuse, 0x1, R147, P2 ;  /* 0x0000000160597824 */ /* 0x040fe200010e0693 */
[----:B------:R-:W-:Y:S01]  /*3400*/  IADD3 RZ, P2, R157, R202, RZ ;  /* 0x000000ca9dff7210 */ /* 0x000fe20007f5e0ff */
[----:B------:R-:W-:Y:S01]  /*3410*/  IMAD R151, R135, 0x19, RZ ;  /* 0x0000001987977824 */ /* 0x000fe200078e02ff */
[----:B------:R0:W5:Y:S01]  /*3420*/  LDG.E.U8 R160, desc[UR6][R92.64] ;  /* 0x000000065ca07981 */ /* 0x000162000c1e1100 */
[----:B------:R-:W-:Y:S01]  /*3430*/  IMAD.X R91, R96, 0x1, R149, P1 ;  /* 0x00000001605b7824 */ /* 0x000fe200008e0695 */
[----:B------:R-:W-:Y:S01]  /*3440*/  LEA.HI.X.SX32 R157, R157, R203, 0x1, P2 ;  /* 0x000000cb9d9d7211 */ /* 0x000fe200010f0eff */
[----:B------:R-:W-:Y:S01]  /*3450*/  IMAD.IADD R151, R151, 0x1, R202 ;  /* 0x0000000197977824 */ /* 0x000fe200078e02ca */
[----:B------:R1:W5:Y:S01]  /*3460*/  LDG.E.U8 R149, desc[UR6][R94.64] ;  /* 0x000000065e957981 */ /* 0x000362000c1e1100 */
[----:B------:R-:W-:-:S03]  /*3470*/  IMAD R155, R135, 0x1b, RZ ;  /* 0x0000001b879b7824 */ /* 0x000fc600078e02ff */
[----:B------:R1:W5:Y:S01]  /*3480*/  LDG.E.U8 R147, desc[UR6][R88.64] ;  /* 0x0000000658937981 */ /* 0x000362000c1e1100 */
[C---:B0-----:R-:W-:Y:S02]  /*3490*/  IMAD R93, R135.reuse, 0x1c, RZ ;  /* 0x0000001c875d7824 */ /* 0x041fe400078e02ff */
[----:B------:R-:W-:Y:S01]  /*34a0*/  IMAD R153, R135, 0x1a, RZ ;  /* 0x0000001a87997824 */ /* 0x000fe200078e02ff */
[----:B------:R-:W5:Y:S01]  /*34b0*/  LDG.E.U8 R162, desc[UR6][R90.64] ;  /* 0x000000065aa27981 */ /* 0x000f62000c1e1100 */
[C---:B-1----:R-:W-:Y:S02]  /*34c0*/  IADD3 R94, P1, R0.reuse, R10, RZ ;  /* 0x0000000a005e7210 */ /* 0x042fe40007f3e0ff */
[----:B------:R-:W-:Y:S01]  /*34d0*/  IADD3 R92, P2, R0, R151, RZ ;  /* 0x00000097005c7210 */ /* 0x000fe20007f5e0ff */
[----:B------:R-:W-:Y:S02]  /*34e0*/  IMAD.IADD R89, R93, 0x1, R202 ;  /* 0x000000015d597824 */ /* 0x000fe400078e02ca */
[----:B------:R-:W-:-:S02]  /*34f0*/  IMAD.X R95, R96, 0x1, R157, P1 ;  /* 0x00000001605f7824 */ /* 0x000fc400008e069d */
[----:B------:R-:W-:Y:S02]  /*3500*/  IMAD.X R93, R96, 0x1, R15, P2 ;  /* 0x00000001605d7824 */ /* 0x000fe400010e060f */
[--C-:B------:R-:W-:Y:S01]  /*3510*/  IMAD.IADD R155, R155, 0x1, R202.reuse ;  /* 0x000000019b9b7824 */ /* 0x100fe200078e02ca */
[----:B------:R0:W5:Y:S01]  /*3520*/  LDG.E.U8 R164, desc[UR6][R94.64] ;  /* 0x000000065ea47981 */ /* 0x000162000c1e1100 */
[--C-:B------:R-:W-:Y:S02]  /*3530*/  IMAD.IADD R153, R153, 0x1, R202.reuse ;  /* 0x0000000199997824 */ /* 0x100fe400078e02ca */
[C---:B------:R-:W-:Y:S01]  /*3540*/  IMAD R157, R135.reuse, 0x1d, RZ ;  /* 0x0000001d879d7824 */ /* 0x040fe200078e02ff */
[C---:B------:R-:W-:Y:S01]  /*3550*/  IADD3 R88, P3, R0.reuse, R155, RZ ;  /* 0x0000009b00587210 */ /* 0x040fe20007f7e0ff */
[----:B------:R-:W-:Y:S01]  /*3560*/  IMAD R161, R135, 0x6, RZ ;  /* 0x0000000687a17824 */ /* 0x000fe200078e02ff */
[----:B------:R1:W5:Y:S01]  /*3570*/  LDG.E.U8 R168, desc[UR6][R92.64] ;  /* 0x000000065ca87981 */ /* 0x000362000c1e1100 */
[C---:B0-----:R-:W-:Y:S01]  /*3580*/  IADD3 R94, P2, R0.reuse, R89, RZ ;  /* 0x00000059005e7210 */ /* 0x041fe20007f5e0ff */
[----:B------:R-:W-:Y:S01]  /*3590*/  IMAD.IADD R157, R157, 0x1, R202 ;  /* 0x000000019d9d7824 */ /* 0x000fe200078e02ca */
[----:B------:R-:W-:-:S03]  /*35a0*/  IADD3 R90, P1, R0, R153, RZ ;  /* 0x00000099005a7210 */ /* 0x000fc60007f3e0ff */
[C---:B------:R-:W-:Y:S02]  /*35b0*/  IMAD.X R95, R96.reuse, 0x1, R6, P2 ;  /* 0x00000001605f7824 */ /* 0x040fe400010e0606 */
[C---:B------:R-:W-:Y:S01]  /*35c0*/  IMAD.X R89, R96.reuse, 0x1, R7, P3 ;  /* 0x0000000160597824 */ /* 0x040fe200018e0607 */
[----:B------:R-:W-:Y:S01]  /*35d0*/  IADD3 RZ, P4, R161, R202, RZ ;  /* 0x000000caa1ff7210 */ /* 0x000fe20007f9e0ff */
[----:B------:R-:W-:Y:S01]  /*35e0*/  IMAD.X R91, R96, 0x1, R14, P1 ;  /* 0x00000001605b7824 */ /* 0x000fe200008e060e */
[----:B------:R0:W5:Y:S01]  /*35f0*/  LDG.E.U8 R155, desc[UR6][R94.64] ;  /* 0x000000065e9b7981 */ /* 0x000162000c1e1100 */
[C---:B------:R-:W-:Y:S02]  /*3600*/  IMAD R151, R135.reuse, 0x17, RZ ;  /* 0x0000001787977824 */ /* 0x040fe400078e02ff */
[C---:B------:R-:W-:Y:S01]  /*3610*/  IMAD R159, R135.reuse, 0x1e, RZ ;  /* 0x0000001e879f7824 */ /* 0x040fe200078e02ff */
[----:B------:R0:W5:Y:S01]  /*3620*/  LDG.E.U8 R170, desc[UR6][R88.64] ;  /* 0x0000000658aa7981 */ /* 0x000162000c1e1100 */
[----:B-1----:R-:W-:Y:S01]  /*3630*/  IMAD R93, R135, 0x1f, RZ ;  /* 0x0000001f875d7824 */ /* 0x002fe200078e02ff */
[----:B------:R-:W-:-:S02]  /*3640*/  IADD3 R92, P1, R0, R9, RZ ;  /* 0x00000009005c7210 */ /* 0x000fc40007f3e0ff */
[----:B------:R1:W5:Y:S01]  /*3650*/  LDG.E.U8 R153, desc[UR6][R90.64] ;  /* 0x000000065a997981 */ /* 0x000362000c1e1100 */
[----:B0-----:R-:W-:Y:S01]  /*3660*/  IADD3 R94, P2, R0, R157, RZ ;  /* 0x0000009d005e7210 */ /* 0x001fe20007f5e0ff */
[--C-:B------:R-:W-:Y:S01]  /*3670*/  IMAD.IADD R159, R159, 0x1, R202.reuse ;  /* 0x000000019f9f7824 */ /* 0x100fe200078e02ca */
[-C--:B------:R-:W-:Y:S02]  /*3680*/  LEA.HI.X.SX32 R161, R161, R203.reuse, 0x1, P4 ;  /* 0x000000cba1a17211 */ /* 0x080fe400020f0eff */
[----:B------:R-:W-:Y:S01]  /*3690*/  IADD3 R89, P3, R151, R202, RZ ;  /* 0x000000ca97597210 */ /* 0x000fe20007f7e0ff */
[C---:B------:R-:W-:Y:S02]  /*36a0*/  IMAD.X R95, R96.reuse, 0x1, R5, P2 ;  /* 0x00000001605f7824 */ /* 0x040fe400010e0605 */
[----:B-1----:R-:W-:Y:S01]  /*36b0*/  IMAD.IADD R91, R93, 0x1, R202 ;  /* 0x000000015d5b7824 */ /* 0x002fe200078e02ca */
[----:B------:R-:W-:Y:S01]  /*36c0*/  LEA.HI.X.SX32 R151, R151, R203, 0x1, P3 ;  /* 0x000000cb97977211 */ /* 0x000fe200018f0eff */
[----:B------:R-:W-:Y:S01]  /*36d0*/  IMAD.X R93, R96, 0x1, R161, P1 ;  /* 0x00000001605d7824 */ /* 0x000fe200008e06a1 */
[C---:B------:R-:W-:Y:S01]  /*36e0*/  IADD3 R90, P3, R0.reuse, R159, RZ ;  /* 0x0000009f005a7210 */ /* 0x040fe20007f7e0ff */
[----:B------:R0:W5:Y:S01]  /*36f0*/  LDG.E.U8 R172, desc[UR6][R94.64] ;  /* 0x000000065eac7981 */ /* 0x000162000c1e1100 */
[----:B------:R-:W-:-:S02]  /*3700*/  IADD3 R88, P2, R0, R89, RZ ;  /* 0x0000005900587210 */ /* 0x000fc40007f5e0ff */
[----:B0-----:R-:W-:Y:S01]  /*3710*/  IADD3 R94, P1, R0, R91, RZ ;  /* 0x0000005b005e7210 */ /* 0x001fe20007f3e0ff */
[C---:B------:R-:W-:Y:S02]  /*3720*/  IMAD.X R91, R96.reuse, 0x1, R4, P3 ;  /* 0x00000001605b7824 */ /* 0x040fe400018e0604 */
[C---:B------:R-:W-:Y:S02]  /*3730*/  IMAD.X R89, R96.reuse, 0x1, R151, P2 ;  /* 0x0000000160597824 */ /* 0x040fe400010e0697 */
[----:B------:R-:W-:Y:S01]  /*3740*/  IMAD.X R95, R96, 0x1, R3, P1 ;  /* 0x00000001605f7824 */ /* 0x000fe200008e0603 */
[----:B------:R-:W5:Y:S04]  /*3750*/  LDG.E.U8 R151, desc[UR6][R92.64] ;  /* 0x000000065c977981 */ /* 0x000f68000c1e1100 */
[----:B------:R-:W5:Y:S04]  /*3760*/  LDG.E.U8 R157, desc[UR6][R90.64] ;  /* 0x000000065a9d7981 */ /* 0x000f68000c1e1100 */
[----:B------:R-:W5:Y:S04]  /*3770*/  LDG.E.U8 R166, desc[UR6][R88.64] ;  /* 0x0000000658a67981 */ /* 0x000f68000c1e1100 */
[----:B------:R-:W5:Y:S01]  /*3780*/  LDG.E.U8 R174, desc[UR6][R94.64] ;  /* 0x000000065eae7981 */ /* 0x000f62000c1e1100 */
[----:B------:R-:W-:Y:S06]  /*3790*/  BAR.SYNC.DEFER_BLOCKING 0x0 ;  /* 0x0000000000007b1d */ /* 0x000fec0000010000 */
[----:B--2---:R-:W-:Y:S04]  /*37a0*/  STS.U8 [R131+UR5+0x4000], R98 ;  /* 0x0040006283007988 */ /* 0x004fe80008000005 */
[----:B----4-:R-:W-:Y:S04]  /*37b0*/  STS.U8 [R131+UR5+0x4c00], R102 ;  /* 0x004c006683007988 */ /* 0x010fe80008000005 */
[----:B---3--:R-:W-:Y:S01]  /*37c0*/  STS.U8 [R131+UR5+0x4400], R144 ;  /* 0x0044009083007988 */ /* 0x008fe20008000005 */
[----:B------:R-:W-:-:S03]  /*37d0*/  UMOV UR39, 0x40000040 ;  /* 0x4000004000277882 */ /* 0x000fc60000000000 */
[----:B-----5:R-:W-:Y:S04]  /*37e0*/  STS.U8 [R131+UR5+0x4800], R154 ;  /* 0x0048009a83007988 */ /* 0x020fe80008000005 */
[----:B------:R-:W-:Y:S04]  /*37f0*/  STS.U8 [R23+UR5+0x4080], R100 ;  /* 0x0040806417007988 */ /* 0x000fe80008000005 */
        /* <DEDUP_REMOVED lines=13> */
[----:B------:R0:W-:Y:S04]  /*38d0*/  STS.U8 [R20+UR5+0x4a00], R103 ;  /* 0x004a006714007988 */ /* 0x0001e80008000005 */
        /* <DEDUP_REMOVED lines=10> */
[----:B------:R2:W-:Y:S04]  /*3980*/  STS.U8 [R17+UR5+0x4780], R152 ;  /* 0x0047809811007988 */ /* 0x0005e80008000005 */
[----:B------:R3:W-:Y:S04]  /*3990*/  STS.U8 [R17+UR5+0x4b80], R166 ;  /* 0x004b80a611007988 */ /* 0x0007e80008000005 */
[----:B------:R4:W-:Y:S01]  /*39a0*/  STS.U8 [R17+UR5+0x4f80], R174 ;  /* 0x004f80ae11007988 */ /* 0x0009e20008000005 */
[----:B------:R5:W-:Y:S06]  /*39b0*/  MEMBAR.ALL.CTA ;  /* 0x0000000000007992 */ /* 0x000bec0000008000 */
[----:B-----5:R-:W5:Y:S02]  /*39c0*/  FENCE.VIEW.ASYNC.S ;  /* 0x00000000000073c6 */ /* 0x020f640000000000 */
[----:B-----5:R-:W-:Y:S06]  /*39d0*/  BAR.SYNC.DEFER_BLOCKING 0x0 ;  /* 0x0000000000007b1d */ /* 0x020fec0000010000 */
[----:B0-----:R-:W-:-:S06]  /*39e0*/  WARPGROUP.ARRIVE ;  /* 0x00000000000079c5 */ /* 0x001fcc0000000000 */
[----:B------:R-:W-:Y:S04]  /*39f0*/  QGMMA.64x16x32.F32.E4M3.E4M3 R96, gdesc[UR36], RZ, !UPT ;  /* 0x00200000246079f3 */ /* 0x000fe8000c7008ff */
[----:B------:R-:W-:Y:S04]  /*3a00*/  QGMMA.64x16x32.F32.E4M3.E4M3 R96, gdesc[UR8], R96 ;  /* 0x00200000086079f3 */ /* 0x000fe80008700860 */
[----:B------:R-:W-:Y:S04]  /*3a10*/  QGMMA.64x16x32.F32.E4M3.E4M3 R96, gdesc[UR12], R96 ;  /* 0x002000000c6079f3 */ /* 0x000fe80008700860 */
[----:B------:R-:W-:Y:S04]  /*3a20*/  QGMMA.64x16x32.F32.E4M3.E4M3 R96, gdesc[UR16], R96 ;  /* 0x00200000106079f3 */ /* 0x000fe80008700860 */
[----:B------:R-:W-:Y:S04]  /*3a30*/  QGMMA.64x16x32.F32.E4M3.E4M3 R96, gdesc[UR20], R96 ;  /* 0x00200000146079f3 */ /* 0x000fe80008700860 */
[----:B------:R-:W-:Y:S01]  /*3a40*/  QGMMA.64x16x32.F32.E4M3.E4M3 R96, gdesc[UR24], R96 ;  /* 0x00200000186079f3 */ /* 0x000fe20008700860 */
[----:B------:R-:W-:-:S03]  /*3a50*/  UIADD3.64 UR50, UR10, 0x7e, URZ ;  /* 0x0000007e0a327897 */ /* 0x000fc6000fffe03f */
[----:B------:R-:W-:Y:S01]  /*3a60*/  QGMMA.64x16x32.F32.E4M3.E4M3 R96, gdesc[UR28], R96 ;  /* 0x002000001c6079f3 */ /* 0x000fe20008700860 */
[----:B------:R-:W-:Y:S01]  /*3a70*/  UMOV UR48, UR36 ;  /* 0x0000002400307c82 */ /* 0x000fe20008000000 */
[----:B------:R-:W-:Y:S01]  /*3a80*/  UMOV UR49, UR37 ;  /* 0x0000002500317c82 */ /* 0x000fe20008000000 */
[----:B------:R-:W-:Y:S01]  /*3a90*/  UIADD3.64 UR54, UR10, 0x80, URZ ;  /* 0x000000800a367897 */ /* 0x000fe2000fffe03f */
[----:B------:R-:W-:Y:S04]  /*3aa0*/  QGMMA.64x16x32.F32.E4M3.E4M3 R96, gdesc[UR32], R96 ;  /* 0x00200000206079f3 */ /* 0x000fe80008700860 */
[----:B------:R-:W-:Y:S01]  /*3ab0*/  QGMMA.64x16x32.F32.E4M3.E4M3 R88, gdesc[UR48], RZ, !UPT ;  /* 0x00200000305879f3 */ /* 0x000fe2000c7008ff */
[----:B------:R-:W-:Y:S01]  /*3ac0*/  UMOV UR52, UR8 ;  /* 0x0000000800347c82 */ /* 0x000fe20008000000 */
[----:B------:R-:W-:Y:S01]  /*3ad0*/  UMOV UR53, UR9 ;  /* 0x0000000900357c82 */ /* 0x000fe20008000000 */
[----:B------:R-:W-:Y:S01]  /*3ae0*/  UIADD3.64 UR58, UR10, 0x82, URZ ;  /* 0x000000820a3a7897 */ /* 0x000fe2000fffe03f */
[----:B------:R-:W-:Y:S01]  /*3af0*/  QGMMA.64x16x32.F32.E4M3.E4M3 R88, gdesc[UR52], R88 ;  /* 0x00200000345879f3 */ /* 0x000fe20008700858 */
[----:B------:R-:W-:Y:S01]  /*3b00*/  UMOV UR56, UR12 ;  /* 0x0000000c00387c82 */ /* 0x000fe20008000000 */
[----:B------:R-:W-:-:S06]  /*3b10*/  UMOV UR57, UR13 ;  /* 0x0000000d00397c82 */ /* 0x000fcc0008000000 */
[----:B------:R-:W-:Y:S01]  /*3b20*/  QGMMA.64x16x32.F32.E4M3.E4M3 R88, gdesc[UR56], R88 ;  /* 0x00200000385879f3 */ /* 0x000fe20008700858 */
[----:B------:R-:W-:Y:S01]  /*3b30*/  UMOV UR40, UR16 ;  /* 0x0000001000287c82 */ /* 0x000fe20008000000 */
[----:B------:R-:W-:Y:S02]  /*3b40*/  UMOV UR41, UR17 ;  /* 0x0000001100297c82 */ /* 0x000fe40008000000 */
[----:B------:R-:W-:Y:S01]  /*3b50*/  QGMMA.64x16x32.F32.E4M3.E4M3 R88, gdesc[UR40], R88 ;  /* 0x00200000285879f3 */ /* 0x000fe20008700858 */
[----:B------:R-:W-:Y:S01]  /*3b60*/  UMOV UR44, UR20 ;  /* 0x00000014002c7c82 */ /* 0x000fe20008000000 */
[----:B------:R-:W-:Y:S01]  /*3b70*/  UMOV UR45, UR21 ;  /* 0x00000015002d7c82 */ /* 0x000fe20008000000 */
[----:B------:R-:W-:Y:S01]  /*3b80*/  USHF.R.S32.HI UR38, URZ, 0x1f, UR4 ;  /* 0x0000001f3f267899 */ /* 0x000fe20008011404 */
[----:B------:R-:W-:Y:S02]  /*3b90*/  R2UR UR51, R136 ;  /* 0x00000000883372ca */ /* 0x000fe400000e0000 */
[----:B------:R-:W-:-:S02]  /*3ba0*/  R2UR UR55, R138 ;  /* 0x000000008a3772ca */ /* 0x000fc400000e0000 */
[----:B------:R-:W-:Y:S02]  /*3bb0*/  IADD3 R136, P6, R204, UR4, RZ ;  /* 0x00000004cc887c10 */ /* 0x000fe4000ffde0ff */
[----:B------:R-:W-:Y:S02]  /*3bc0*/  IADD3 R138, P1, R206, UR4, RZ ;  /* 0x00000004ce8a7c10 */ /* 0x000fe4000ff3e0ff */
[----:B------:R-:W-:Y:S02]  /*3bd0*/  R2UR UR50, R137 ;  /* 0x00000000893272ca */ /* 0x000fe400000e0000 */
[----:B------:R-:W-:Y:S02]  /*3be0*/  R2UR UR54, R139 ;  /* 0x000000008b3672ca */ /* 0x000fe400000e0000 */
[----:B------:R-:W-:Y:S01]  /*3bf0*/  R2UR UR59, R140 ;  /* 0x000000008c3b72ca */ /* 0x000fe200000e0000 */
[----:B------:R-:W-:Y:S01]  /*3c00*/  QGMMA.64x16x32.F32.E4M3.E4M3 R88, gdesc[UR44], R88 ;  /* 0x002000002c5879f3 */ /* 0x000fe20008700858 */
[----:B------:R-:W-:-:S02]  /*3c10*/  IADD3.X R137, R205, UR38, RZ, P6, !PT ;  /* 0x00000026cd897c10 */ /* 0x000fc4000b7fe4ff */
[----:B------:R-:W-:Y:S02]  /*3c20*/  IADD3.X R139, R213, UR38, RZ, P1, !PT ;  /* 0x00000026d58b7c10 */ /* 0x000fe40008ffe4ff */
[----:B------:R-:W-:Y:S02]  /*3c30*/  IADD3 R140, P2, R221, UR4, RZ ;  /* 0x00000004dd8c7c10 */ /* 0x000fe4000ff5e0ff */
[----:B-1----:R-:W-:Y:S02]  /*3c40*/  IADD3 R142, P3, R207, UR4, RZ ;  /* 0x00000004cf8e7c10 */ /* 0x002fe4000ff7e0ff */
[----:B------:R-:W-:Y:S02]  /*3c50*/  IADD3 R144, P4, R222, UR4, RZ ;  /* 0x00000004de907c10 */ /* 0x000fe4000ff9e0ff */
[----:B------:R-:W-:Y:S01]  /*3c60*/  IADD3 R146, P5, R223, UR4, RZ ;  /* 0x00000004df927c10 */ /* 0x000fe2000ffbe0ff */
[----:B------:R-:W-:Y:S01]  /*3c70*/  UMOV UR48, UR24 ;  /* 0x0000001800307c82 */ /* 0x000fe20008000000 */
[----:B------:R-:W-:Y:S01]  /*3c80*/  IADD3 R148, P6, R227, UR4, RZ ;  /* 0x00000004e3947c10 */ /* 0x000fe2000ffde0ff */
[----:B------:R-:W-:Y:S01]  /*3c90*/  UMOV UR49, UR25 ;  /* 0x0000001900317c82 */ /* 0x000fe20008000000 */
[----:B------:R-:W-:Y:S01]  /*3ca0*/  IADD3 R150, P1, R208, UR4, RZ ;  /* 0x00000004d0967c10 */ /* 0x000fe2000ff3e0ff */
[----:B------:R0:W5:Y:S01]  /*3cb0*/  LDG.E.U8 R137, desc[UR6][R136.64] ;  /* 0x0000000688897981 */ /* 0x000162000c1e1100 */
[----:B------:R-:W-:-:S02]  /*3cc0*/  R2UR UR58, R141 ;  /* 0x000000008d3a72ca */ /* 0x000fc400000e0000 */
[----:B------:R-:W-:Y:S01]  /*3cd0*/  IADD3.X R141, R224, UR38, RZ, P2, !PT ;  /* 0x00000026e08d7c10 */ /* 0x000fe200097fe4ff */
[----:B------:R1:W5:Y:S01]  /*3ce0*/  LDG.E.U8 R139, desc[UR6][R138.64] ;  /* 0x000000068a8b7981 */ /* 0x000362000c1e1100 */
[----:B------:R-:W-:Y:S02]  /*3cf0*/  IADD3.X R143, R214, UR38, RZ, P3, !PT ;  /* 0x00000026d68f7c10 */ /* 0x000fe40009ffe4ff */
[----:B------:R-:W-:Y:S02]  /*3d00*/  IADD3.X R145, R225, UR38, RZ, P4, !PT ;  /* 0x00000026e1917c10 */ /* 0x000fe4000a7fe4ff */
[----:B------:R-:W-:Y:S01]  /*3d10*/  IADD3.X R147, R226, UR38, RZ, P5, !PT ;  /* 0x00000026e2937c10 */ /* 0x000fe2000affe4ff */
[----:B------:R1:W5:Y:S01]  /*3d20*/  LDG.E.U8 R141, desc[UR6][R140.64] ;  /* 0x000000068c8d7981 */ /* 0x000362000c1e1100 */
[----:B------:R-:W-:Y:S02]  /*3d30*/  IADD3.X R149, R201, UR38, RZ, P6, !PT ;  /* 0x00000026c9957c10 */ /* 0x000fe4000b7fe4ff */
[----:B------:R-:W-:Y:S01]  /*3d40*/  IADD3.X R151, R215, UR38, RZ, P1, !PT ;  /* 0x00000026d7977c10 */ /* 0x000fe20008ffe4ff */
[----:B------:R1:W5:Y:S01]  /*3d50*/  LDG.E.U8 R143, desc[UR6][R142.64] ;  /* 0x000000068e8f7981 */ /* 0x000362000c1e1100 */
[----:B--2---:R-:W-:-:S02]  /*3d60*/  IADD3 R152, P2, R228, UR4, RZ ;  /* 0x00000004e4987c10 */ /* 0x004fc4000ff5e0ff */
[----:B------:R-:W-:Y:S01]  /*3d70*/  IADD3 R154, P3, R229, UR4, RZ ;  /* 0x00000004e59a7c10 */ /* 0x000fe2000ff7e0ff */
[----:B------:R2:W5:Y:S01]  /*3d80*/  LDG.E.U8 R145, desc[UR6][R144.64] ;  /* 0x0000000690917981 */ /* 0x000562000c1e1100 */
[----:B------:R-:W-:Y:S02]  /*3d90*/  IADD3 R156, P4, R133, UR4, RZ ;  /* 0x00000004859c7c10 */ /* 0x000fe4000ff9e0ff */
[----:B------:R-:W-:Y:S01]  /*3da0*/  IADD3 R158, P5, R209, UR4, RZ ;  /* 0x00000004d19e7c10 */ /* 0x000fe2000ffbe0ff */
[----:B------:R-:W5:Y:S01]  /*3db0*/  LDG.E.U8 R147, desc[UR6][R146.64] ;  /* 0x0000000692937981 */ /* 0x000f62000c1e1100 */
[----:B------:R-:W-:Y:S02]  /*3dc0*/  IADD3 R160, P6, R130, UR4, RZ ;  /* 0x0000000482a07c10 */ /* 0x000fe4000ffde0ff */
[----:B------:R-:W-:Y:S01]  /*3dd0*/  IADD3 R162, P1, R129, UR4, RZ ;  /* 0x0000000481a27c10 */ /* 0x000fe2000ff3e0ff */
[----:B------:R-:W5:Y:S01]  /*3de0*/  LDG.E.U8 R149, desc[UR6][R148.64] ;  /* 0x0000000694957981 */ /* 0x000f62000c1e1100 */
[----:B------:R-:W-:-:S02]  /*3df0*/  IADD3.X R153, R200, UR38, RZ, P2, !PT ;  /* 0x00000026c8997c10 */ /* 0x000fc400097fe4ff */
[----:B------:R-:W-:Y:S01]  /*3e00*/  IADD3.X R155, R134, UR38, RZ, P3, !PT ;  /* 0x00000026869b7c10 */ /* 0x000fe20009ffe4ff */
[----:B------:R2:W5:Y:S01]  /*3e10*/  LDG.E.U8 R151, desc[UR6][R150.64] ;  /* 0x0000000696977981 */ /* 0x000562000c1e1100 */
[----:B------:R-:W-:Y:S02]  /*3e20*/  IADD3.X R157, R128, UR38, RZ, P4, !PT ;  /* 0x00000026809d7c10 */ /* 0x000fe4000a7fe4ff */
[----:B------:R-:W-:Y:S01]  /*3e30*/  IADD3.X R159, R216, UR38, RZ, P5, !PT ;  /* 0x00000026d89f7c10 */ /* 0x000fe2000affe4ff */
[----:B------:R-:W5:Y:S01]  /*3e40*/  LDG.E.U8 R153, desc[UR6][R152.64] ;  /* 0x0000000698997981 */ /* 0x000f62000c1e1100 */
[----:B------:R-:W-:Y:S01]  /*3e50*/  IADD3.X R161, R127, UR38, RZ, P6, !PT ;  /* 0x000000267fa17c10 */ /* 0x000fe2000b7fe4ff */
[----:B------:R-:W-:Y:S01]  /*3e60*/  QGMMA.64x16x32.F32.E4M3.E4M3 R88, gdesc[UR48], R88 ;  /* 0x00200000305879f3 */ /* 0x000fe20008700858 */
[----:B------:R-:W-:Y:S01]  /*3e70*/  IADD3.X R163, R126, UR38, RZ, P1, !PT ;  /* 0x000000267ea37c10 */ /* 0x000fe20008ffe4ff */
[----:B------:R-:W5:Y:S01]  /*3e80*/  LDG.E.U8 R155, desc[UR6][R154.64] ;  /* 0x000000069a9b7981 */ /* 0x000f62000c1e1100 */
[----:B------:R-:W-:-:S02]  /*3e90*/  IADD3 R164, P2, R125, UR4, RZ ;  /* 0x000000047da47c10 */ /* 0x000fc4000ff5e0ff */
[----:B---3--:R-:W-:Y:S01]  /*3ea0*/  IADD3 R166, P3, R210, UR4, RZ ;  /* 0x00000004d2a67c10 */ /* 0x008fe2000ff7e0ff */
[----:B------:R-:W3:Y:S01]  /*3eb0*/  LDG.E.U8 R157, desc[UR6][R156.64] ;  /* 0x000000069c9d7981 */ /* 0x000ee2000c1e1100 */
[----:B------:R-:W-:Y:S02]  /*3ec0*/  IADD3 R168, P4, R124, UR4, RZ ;  /* 0x000000047ca87c10 */ /* 0x000fe4000ff9e0ff */
[----:B------:R-:W-:Y:S01]  /*3ed0*/  IADD3 R170, P5, R123, UR4, RZ ;  /* 0x000000047baa7c10 */ /* 0x000fe2000ffbe0ff */
[----:B------:R-:W3:Y:S01]  /*3ee0*/  LDG.E.U8 R159, desc[UR6][R158.64] ;  /* 0x000000069e9f7981 */ /* 0x000ee2000c1e1100 */
[----:B------:R-:W-:Y:S02]  /*3ef0*/  IADD3 R172, P6, R119, UR4, RZ ;  /* 0x0000000477ac7c10 */ /* 0x000fe4000ffde0ff */
[----:B----4-:R-:W-:Y:S01]  /*3f00*/  IADD3 R174, P1, R211, UR4, RZ ;  /* 0x00000004d3ae7c10 */ /* 0x010fe2000ff3e0ff */
[----:B------:R-:W4:Y:S01]  /*3f10*/  LDG.E.U8 R161, desc[UR6][R160.64] ;  /* 0x00000006a0a17981 */ /* 0x000f22000c1e1100 */
[----:B------:R-:W-:-:S02]  /*3f20*/  IADD3.X R165, R122, UR38, RZ, P2, !PT ;  /* 0x000000267aa57c10 */ /* 0x000fc400097fe4ff */
[----:B------:R-:W-:Y:S01]  /*3f30*/  IADD3.X R167, R217, UR38, RZ, P3, !PT ;  /* 0x00000026d9a77c10 */ /* 0x000fe20009ffe4ff */
[----:B------:R-:W4:Y:S01]  /*3f40*/  LDG.E.U8 R163, desc[UR6][R162.64] ;  /* 0x00000006a2a37981 */ /* 0x000f22000c1e1100 */
[----:B------:R-:W-:Y:S02]  /*3f50*/  IADD3.X R169, R121, UR38, RZ, P4, !PT ;  /* 0x0000002679a97c10 */ /* 0x000fe4000a7fe4ff */
[----:B------:R-:W-:Y:S01]  /*3f60*/  IADD3.X R171, R120, UR38, RZ, P5, !PT ;  /* 0x0000002678ab7c10 */ /* 0x000fe2000affe4ff */
[----:B------:R-:W4:Y:S01]  /*3f70*/  LDG.E.U8 R165, desc[UR6][R164.64] ;  /* 0x00000006a4a57981 */ /* 0x000f22000c1e1100 */
[----:B------:R-:W-:Y:S02]  /*3f80*/  IADD3.X R173, R116, UR38, RZ, P6, !PT ;  /* 0x0000002674ad7c10 */ /* 0x000fe4000b7fe4ff */
[----:B------:R-:W-:Y:S01]  /*3f90*/  IADD3.X R175, R218, UR38, RZ, P1, !PT ;  /* 0x00000026daaf7c10 */ /* 0x000fe20008ffe4ff */
[----:B------:R-:W4:Y:S01]  /*3fa0*/  LDG.E.U8 R167, desc[UR6][R166.64] ;  /* 0x00000006a6a77981 */ /* 0x000f22000c1e1100 */
[----:B------:R-:W-:-:S02]  /*3fb0*/  IADD3 R176, P2, R118, UR4, RZ ;  /* 0x0000000476b07c10 */ /* 0x000fc4000ff5e0ff */
[----:B------:R-:W-:Y:S01]  /*3fc0*/  IADD3 R178, P3, R117, UR4, RZ ;  /* 0x0000000475b27c10 */ /* 0x000fe2000ff7e0ff */
[----:B------:R-:W4:Y:S01]  /*3fd0*/  LDG.E.U8 R169, desc[UR6][R168.64] ;  /* 0x00000006a8a97981 */ /* 0x000f22000c1e1100 */
[----:B------:R-:W-:Y:S02]  /*3fe0*/  IADD3 R180, P4, R113, UR4, RZ ;  /* 0x0000000471b47c10 */ /* 0x000fe4000ff9e0ff */
[----:B------:R-:W-:Y:S01]  /*3ff0*/  IADD3 R182, P5, R212, UR4, RZ ;  /* 0x00000004d4b67c10 */ /* 0x000fe2000ffbe0ff */
[----:B------:R-:W4:Y:S01]  /*4000*/  LDG.E.U8 R171, desc[UR6][R170.64] ;  /* 0x00000006aaab7981 */ /* 0x000f22000c1e1100 */
[----:B------:R-:W-:Y:S02]  /*4010*/  IADD3 R184, P6, R112, UR4, RZ ;  /* 0x0000000470b87c10 */ /* 0x000fe4000ffde0ff */
[----:B------:R-:W-:Y:S01]  /*4020*/  IADD3 R186, P1, R111, UR4, RZ ;  /* 0x000000046fba7c10 */ /* 0x000fe2000ff3e0ff */
        /* <DEDUP_REMOVED lines=27> */
[----:B------:R-:W4:Y:S04]  /*41e0*/  LDG.E.U8 R191, desc[UR6][R190.64] ;  /* 0x00000006bebf7981 */ /* 0x000f28000c1e1100 */
[----:B------:R-:W4:Y:S04]  /*41f0*/  LDG.E.U8 R193, desc[UR6][R192.64] ;  /* 0x00000006c0c17981 */ /* 0x000f28000c1e1100 */
[----:B------:R-:W4:Y:S04]  /*4200*/  LDG.E.U8 R195, desc[UR6][R194.64] ;  /* 0x00000006c2c37981 */ /* 0x000f28000c1e1100 */
[----:B------:R-:W4:Y:S04]  /*4210*/  LDG.E.U8 R197, desc[UR6][R196.64] ;  /* 0x00000006c4c57981 */ /* 0x000f28000c1e1100 */
[----:B------:R-:W4:Y:S01]  /*4220*/  LDG.E.U8 R199, desc[UR6][R198.64] ;  /* 0x00000006c6c77981 */ /* 0x000f22000c1e1100 */
[----:B------:R-:W-:Y:S01]  /*4230*/  UMOV UR52, UR28 ;  /* 0x0000001c00347c82 */ /* 0x000fe20008000000 */
[----:B------:R-:W-:-:S02]  /*4240*/  UMOV UR53, UR29 ;  /* 0x0000001d00357c82 */ /* 0x000fc40008000000 */
[----:B------:R-:W-:Y:S01]  /*4250*/  QGMMA.64x16x32.F32.E4M3.E4M3 R88, gdesc[UR52], R88 ;  /* 0x00200000345879f3 */ /* 0x000fe20008700858 */
[----:B------:R-:W-:Y:S01]  /*4260*/  UMOV UR56, UR32 ;  /* 0x0000002000387c82 */ /* 0x000fe20008000000 */
[----:B------:R-:W-:Y:S02]  /*4270*/  UMOV UR57, UR33 ;  /* 0x0000002100397c82 */ /* 0x000fe40008000000 */
[----:B------:R-:W-:Y:S03]  /*4280*/  QGMMA.64x16x32.F32.E4M3.E4M3 R88, gdesc[UR56], R88, gsb0 ;  /* 0x00200000385879f3 */ /* 0x000fe60008000858 */
[----:B------:R-:W-:Y:S02]  /*4290*/  WARPGROUP.DEPBAR.LE gsb0, 0x0 ;  /* 0x00008000000079c5 */ /* 0x000fe40000010000 */
[----:B0-----:R-:W-:Y:S01]  /*42a0*/  FMUL R136, R98, UR60 ;  /* 0x0000003c62887c20 */ /* 0x001fe20008400000 */
[----:B-1----:R-:W-:Y:S01]  /*42b0*/  FMUL R138, R99, UR60 ;  /* 0x0000003c638a7c20 */ /* 0x002fe20008400000 */
[----:B------:R-:W-:Y:S01]  /*42c0*/  FMUL R140, R102, UR60 ;  /* 0x0000003c668c7c20 */ /* 0x000fe20008400000 */
[----:B------:R-:W-:Y:S03]  /*42d0*/  BAR.SYNC.DEFER_BLOCKING 0x0 ;  /* 0x0000000000007b1d */ /* 0x000fe60000010000 */
[----:B------:R-:W-:Y:S01]  /*42e0*/  FMNMX R138, R136, R138, !PT ;  /* 0x0000008a888a7209 */ /* 0x000fe20007800000 */
[----:B------:R-:W-:-:S03]  /*42f0*/  FMUL R136, R103, UR60 ;  /* 0x0000003c67887c20 */ /* 0x000fc60008400000 */
        /* <DEDUP_REMOVED lines=8> */
[----:B------:R-:W-:-:S04]  /*4380*/  FMNMX R138, R138, R140, !PT ;  /* 0x0000008c8a8a7209 */ /* 0x000fc80007800000 */
[----:B------:R-:W-:Y:S01]  /*4390*/  FMNMX R142, R136, R138, !PT ;  /* 0x0000008a888e7209 */ /* 0x000fe20007800000 */
[----:B------:R-:W-:Y:S01]  /*43a0*/  FMUL R136, R96, UR60 ;  /* 0x0000003c60887c20 */ /* 0x000fe20008400000 */
[----:B------:R-:W-:Y:S01]  /*43b0*/  FMUL R138, R97, UR60 ;  /* 0x0000003c618a7c20 */ /* 0x000fe20008400000 */
[----:B------:R-:W-:-:S04]  /*43c0*/  FMUL R140, R100, UR60 ;  /* 0x0000003c648c7c20 */ /* 0x000fc80008400000 */
[----:B------:R-:W-:Y:S01]  /*43d0*/  FMNMX R138, R136, R138, !PT ;  /* 0x0000008a888a7209 */ /* 0x000fe20007800000 */
[----:B------:R-:W-:Y:S01]  /*43e0*/  FMUL R136, R101, UR60 ;  /* 0x0000003c65887c20 */ /* 0x000fe20008400000 */
[----:B--2---:R-:W0:Y:S02]  /*43f0*/  SHFL.BFLY PT, R144, R142, 0x2, 0x1f ;  /* 0x0c401f008e907f89 */ /* 0x004e2400000e0000 */
[----:B------:R-:W-:Y:S01]  /*4400*/  FMNMX R140, R140, R138, !PT ;  /* 0x0000008a8c8c7209 */ /* 0x000fe20007800000 */
[----:B------:R-:W-:-:S03]  /*4410*/  FMUL R138, R88, UR60 ;  /* 0x0000003c588a7c20 */ /* 0x000fc60008400000 */
[----:B------:R-:W-:-:S04]  /*4420*/  FMNMX R136, R136, R140, !PT ;  /* 0x0000008c88887209 */ /* 0x000fc80007800000 */
[----:B------:R-:W-:Y:S01]  /*4430*/  FMNMX R140, R138, R136, !PT ;  /* 0x000000888a8c7209 */ /* 0x000fe20007800000 */
[----:B------:R-:W-:Y:S01]  /*4440*/  FMUL R136, R89, UR60 ;  /* 0x0000003c59887c20 */ /* 0x000fe20008400000 */
[----:B------:R-:W-:-:S04]  /*4450*/  FMUL R138, R92, UR60 ;  /* 0x0000003c5c8a7c20 */ /* 0x000fc80008400000 */
[----:B------:R-:W-:Y:S01]  /*4460*/  FMNMX R140, R136, R140, !PT ;  /* 0x0000008c888c7209 */ /* 0x000fe20007800000 */
[----:B------:R-:W-:-:S03]  /*4470*/  FMUL R136, R93, UR60 ;  /* 0x0000003c5d887c20 */ /* 0x000fc60008400000 */
[----:B------:R-:W-:-:S04]  /*4480*/  FMNMX R138, R138, R140, !PT ;  /* 0x0000008c8a8a7209 */ /* 0x000fc80007800000 */
[----:B------:R-:W-:Y:S02]  /*4490*/  FMNMX R138, R136, R138, !PT ;  /* 0x0000008a888a7209 */ /* 0x000fe40007800000 */
[----:B0-----:R-:W-:-:S03]  /*44a0*/  FMNMX R144, R142, R144, !PT ;  /* 0x000000908e907209 */ /* 0x001fc60007800000 */
[----:B------:R-:W0:Y:S04]  /*44b0*/  SHFL.BFLY PT, R140, R138, 0x2, 0x1f ;  /* 0x0c401f008a8c7f89 */ /* 0x000e2800000e0000 */
[----:B------:R-:W1:Y:S01]  /*44c0*/  SHFL.BFLY PT, R142, R144, 0x1, 0x1f ;  /* 0x0c201f00908e7f89 */ /* 0x000e6200000e0000 */
[----:B0-----:R-:W-:Y:S02]  /*44d0*/  FMNMX R140, R138, R140, !PT ;  /* 0x0000008c8a8c7209 */ /* 0x001fe40007800000 */
[----:B-1----:R-:W-:-:S03]  /*44e0*/  FMNMX R136, R144, R142, !PT ;  /* 0x0000008e90887209 */ /* 0x002fc60007800000 */
[----:B------:R-:W0:Y:S01]  /*44f0*/  SHFL.BFLY PT, R142, R140, 0x1, 0x1f ;  /* 0x0c201f008c8e7f89 */ /* 0x000e2200000e0000 */
[----:B------:R-:W-:-:S05]  /*4500*/  FMNMX R136, R136, R231, !PT ;  /* 0x000000e788887209 */ /* 0x000fca0007800000 */
[--C-:B------:R-:W-:Y:S01]  /*4510*/  FFMA R90, R90, UR60, -R136.reuse ;  /* 0x0000003c5a5a7c23 */ /* 0x100fe20008000888 */
[----:B------:R-:W-:-:S03]  /*4520*/  FFMA R91, R91, UR60, -R136 ;  /* 0x0000003c5b5b7c23 */ /* 0x000fc60008000888 */
[----:B------:R-:W-:Y:S01]  /*4530*/  FMUL R138, R90, 1.4426950216293334961 ;  /* 0x3fb8aa3b5a8a7820 */ /* 0x000fe20000400000 */
[----:B------:R-:W-:Y:S01]  /*4540*/  FMUL R144, R91, 1.4426950216293334961 ;  /* 0x3fb8aa3b5b907820 */ /* 0x000fe20000400000 */
[----:B------:R-:W-:Y:S01]  /*4550*/  FFMA R90, R94, UR60, -R136 ;  /* 0x0000003c5e5a7c23 */ /* 0x000fe20008000888 */
[----:B0-----:R-:W-:-:S03]  /*4560*/  FMNMX R91, R140, R142, !PT ;  /* 0x0000008e8c5b7209 */ /* 0x001fc60007800000 */
[----:B------:R-:W-:Y:S01]  /*4570*/  FMUL R142, R90, 1.4426950216293334961 ;  /* 0x3fb8aa3b5a8e7820 */ /* 0x000fe20000400000 */
[----:B------:R-:W-:Y:S01]  /*4580*/  FFMA R90, R95, UR60, -R136 ;  /* 0x0000003c5f5a7c23 */ /* 0x000fe20008000888 */
[----:B------:R-:W-:-:S03]  /*4590*/  FMNMX R94, R91, R230, !PT ;  /* 0x000000e65b5e7209 */ /* 0x000fc60007800000 */
[----:B------:R-:W-:Y:S02]  /*45a0*/  FMUL R150, R90, 1.4426950216293334961 ;  /* 0x3fb8aa3b5a967820 */ /* 0x000fe40000400000 */
[--C-:B------:R-:W-:Y:S01]  /*45b0*/  FFMA R90, R96, UR60, -R94.reuse ;  /* 0x0000003c605a7c23 */ /* 0x100fe2000800085e */
[----:B------:R-:W-:-:S03]  /*45c0*/  FFMA R88, R88, UR60, -R94 ;  /* 0x0000003c58587c23 */ /* 0x000fc6000800085e */
[----:B------:R-:W-:Y:S01]  /*45d0*/  FMUL R91, R90, 1.4426950216293334961 ;  /* 0x3fb8aa3b5a5b7820 */ /* 0x000fe20000400000 */
[----:B------:R-:W-:Y:S01]  /*45e0*/  FFMA R90, R97, UR60, -R94 ;  /* 0x0000003c615a7c23 */ /* 0x000fe2000800085e */
[----:B------:R0:W-:Y:S01]  /*45f0*/  MUFU.EX2 R140, R144 ;  /* 0x00000090008c7308 */ /* 0x0001e20000000800 */
[--C-:B------:R-:W-:Y:S01]  /*4600*/  FFMA R98, R98, UR60, -R136.reuse ;  /* 0x0000003c62627c23 */ /* 0x100fe20008000888 */
[--C-:B------:R-:W-:Y:S01]  /*4610*/  FFMA R99, R99, UR60, -R136.reuse ;  /* 0x0000003c63637c23 */ /* 0x100fe20008000888 */
[--C-:B------:R-:W-:Y:S01]  /*4620*/  FFMA R102, R102, UR60, -R136.reuse ;  /* 0x0000003c66667c23 */ /* 0x100fe20008000888 */
[----:B------:R-:W-:Y:S01]  /*4630*/  FFMA R103, R103, UR60, -R136 ;  /* 0x0000003c67677c23 */ /* 0x000fe20008000888 */
[----:B------:R-:W-:Y:S01]  /*4640*/  FMUL R146, R90, 1.4426950216293334961 ;  /* 0x3fb8aa3b5a927820 */ /* 0x000fe20000400000 */
[--C-:B------:R-:W-:Y:S01]  /*4650*/  FFMA R90, R100, UR60, -R94.reuse ;  /* 0x0000003c645a7c23 */ /* 0x100fe2000800085e */
[----:B0-----:R-:W-:Y:S01]  /*4660*/  FMUL R144, R88, 1.4426950216293334961 ;  /* 0x3fb8aa3b58907820 */ /* 0x001fe20000400000 */
[--C-:B------:R-:W-:Y:S01]  /*4670*/  FFMA R88, R92, UR60, -R94.reuse ;  /* 0x0000003c5c587c23 */ /* 0x100fe2000800085e */
[----:B------:R0:W-:Y:S01]  /*4680*/  MUFU.EX2 R97, R91 ;  /* 0x0000005b00617308 */ /* 0x0001e20000000800 */
[----:B------:R-:W-:Y:S01]  /*4690*/  FMUL R98, R98, 1.4426950216293334961 ;  /* 0x3fb8aa3b62627820 */ /* 0x000fe20000400000 */
[----:B------:R-:W-:Y:S01]  /*46a0*/  FMUL R99, R99, 1.4426950216293334961 ;  /* 0x3fb8aa3b63637820 */ /* 0x000fe20000400000 */
[----:B------:R-:W-:Y:S01]  /*46b0*/  FMUL R102, R102, 1.4426950216293334961 ;  /* 0x3fb8aa3b66667820 */ /* 0x000fe20000400000 */
[----:B------:R-:W-:Y:S01]  /*46c0*/  FMUL R103, R103, 1.4426950216293334961 ;  /* 0x3fb8aa3b67677820 */ /* 0x000fe20000400000 */
[----:B------:R-:W-:Y:S01]  /*46d0*/  FMUL R148, R90, 1.4426950216293334961 ;  /* 0x3fb8aa3b5a947820 */ /* 0x000fe20000400000 */
[--C-:B------:R-:W-:Y:S01]  /*46e0*/  FFMA R89, R89, UR60, -R94.reuse ;  /* 0x0000003c59597c23 */ /* 0x100fe2000800085e */
[--C-:B------:R-:W-:Y:S01]  /*46f0*/  FFMA R90, R101, UR60, -R94.reuse ;  /* 0x0000003c655a7c23 */ /* 0x100fe2000800085e */
[----:B0-----:R-:W-:Y:S01]  /*4700*/  FMUL R91, R88, 1.4426950216293334961 ;  /* 0x3fb8aa3b585b7820 */ /* 0x001fe20000400000 */
[----:B------:R-:W-:Y:S01]  /*4710*/  FFMA R88, R93, UR60, -R94 ;  /* 0x0000003c5d587c23 */ /* 0x000fe2000800085e */
[----:B------:R-:W0:Y:S01]  /*4720*/  MUFU.EX2 R138, R138 ;  /* 0x0000008a008a7308 */ /* 0x000e220000000800 */
[----:B------:R-:W-:Y:S01]  /*4730*/  FMUL R89, R89, 1.4426950216293334961 ;  /* 0x3fb8aa3b59597820 */ /* 0x000fe20000400000 */
[----:B------:R-:W-:Y:S01]  /*4740*/  FMUL R90, R90, 1.4426950216293334961 ;  /* 0x3fb8aa3b5a5a7820 */ /* 0x000fe20000400000 */
[----:B------:R-:W-:-:S05]  /*4750*/  FMUL R88, R88, 1.4426950216293334961 ;  /* 0x3fb8aa3b58587820 */ /* 0x000fca0000400000 */
[----:B------:R-:W-:Y:S08]  /*4760*/  MUFU.EX2 R95, R142 ;  /* 0x0000008e005f7308 */ /* 0x000ff00000000800 */
[----:B------:R0:W1:Y:S08]  /*4770*/  MUFU.EX2 R96, R150 ;  /* 0x0000009600607308 */ /* 0x0000700000000800 */
[----:B------:R-:W-:Y:S08]  /*4780*/  MUFU.EX2 R98, R98 ;  /* 0x0000006200627308 */ /* 0x000ff00000000800 */
[----:B------:R-:W2:Y:S08]  /*4790*/  MUFU.EX2 R99, R99 ;  /* 0x0000006300637308 */ /* 0x000eb00000000800 */
[----:B------:R-:W-:Y:S08]  /*47a0*/  MUFU.EX2 R102, R102 ;  /* 0x0000006600667308 */ /* 0x000ff00000000800 */
[----:B------:R-:W2:Y:S08]  /*47b0*/  MUFU.EX2 R103, R103 ;  /* 0x0000006700677308 */ /* 0x000eb00000000800 */
[----:B------:R-:W-:Y:S08]  /*47c0*/  MUFU.EX2 R100, R146 ;  /* 0x0000009200647308 */ /* 0x000ff00000000800 */
[----:B------:R-:W-:Y:S08]  /*47d0*/  MUFU.EX2 R144, R144 ;  /* 0x0000009000907308 */ /* 0x000ff00000000800 */
[----:B------:R-:W2:Y:S08]  /*47e0*/  MUFU.EX2 R92, R89 ;  /* 0x00000059005c7308 */ /* 0x000eb00000000800 */
[----:B------:R-:W-:Y:S08]  /*47f0*/  MUFU.EX2 R93, R91 ;  /* 0x0000005b005d7308 */ /* 0x000ff00000000800 */
[----:B------:R-:W2:Y:S08]  /*4800*/  MUFU.EX2 R146, R88 ;  /* 0x0000005800927308 */ /* 0x000eb00000000800 */
[----:B------:R-:W-:Y:S08]  /*4810*/  MUFU.EX2 R101, R148 ;  /* 0x0000009400657308 */ /* 0x000ff00000000800 */
[----:B------:R2:W2:Y:S01]  /*4820*/  MUFU.EX2 R142, R90 ;  /* 0x0000005a008e7308 */ /* 0x0004a20000000800 */
[----:B-----5:R5:W-:Y:S04]  /*4830*/  STS.U8 [R16+UR5+0x4000], R137 ;  /* 0x0040008910007988 */ /* 0x020be80008000005 */
        /* <DEDUP_REMOVED lines=9> */
[----:B---3--:R-:W-:Y:S04]  /*48d0*/  STS.U8 [R16+UR5+0x4a00], R157 ;  /* 0x004a009d10007988 */ /* 0x008fe80008000005 */
[----:B------:R-:W-:Y:S04]  /*48e0*/  STS.U8 [R16+UR5+0x4b00], R159 ;  /* 0x004b009f10007988 */ /* 0x000fe80008000005 */
[----:B----4-:R-:W-:Y:S04]  /*48f0*/  STS.U8 [R16+UR5+0x4c00], R161 ;  /* 0x004c00a110007988 */ /* 0x010fe80008000005 */
        /* <DEDUP_REMOVED lines=18> */
[----:B------:R-:W-:Y:S01]  /*4a20*/  STS.U8 [R16+UR5+0x5f00], R199 ;  /* 0x005f00c710007988 */ /* 0x000fe20008000005 */
[----:B0-----:R-:W-:Y:S01]  /*4a30*/  F2FP.SATFINITE.E4M3.F32.PACK_AB_MERGE_C R150, R140, R138, RZ ;  /* 0x0000008a8c96723e */ /* 0x001fe200048070ff */
[----:B------:R0:W-:Y:S06]  /*4a40*/  MEMBAR.ALL.CTA ;  /* 0x0000000000007992 */ /* 0x0001ec0000008000 */
[----:B0-----:R-:W0:Y:S01]  /*4a50*/  FENCE.VIEW.ASYNC.S ;  /* 0x00000000000073c6 */ /* 0x001e220000000000 */
[----:B-1----:R-:W-:-:S02]  /*4a60*/  F2FP.SATFINITE.E4M3.F32.PACK_AB_MERGE_C R152, R96, R95, RZ ;  /* 0x0000005f6098723e */ /* 0x002fc400048070ff */
[----:B--2---:R-:W-:Y:S02]  /*4a70*/  F2FP.SATFINITE.E4M3.F32.PACK_AB_MERGE_C R90, R99, R98, RZ ;  /* 0x00000062635a723e */ /* 0x004fe400048070ff */
[----:B------:R-:W-:Y:S02]  /*4a80*/  F2FP.SATFINITE.E4M3.F32.PACK_AB_MERGE_C R148, R103, R102, RZ ;  /* 0x000000666794723e */ /* 0x000fe400048070ff */
[----:B------:R-:W-:Y:S02]  /*4a90*/  F2FP.SATFINITE.E4M3.F32.PACK_AB_MERGE_C R150, R92, R144, R150 ;  /* 0x000000905c96723e */ /* 0x000fe40004807096 */
[----:B------:R-:W-:Y:S02]  /*4aa0*/  F2FP.SATFINITE.E4M3.F32.PACK_AB_MERGE_C R152, R146, R93, R152 ;  /* 0x0000005d9298723e */ /* 0x000fe40004807098 */
[----:B------:R-:W-:Y:S02]  /*4ab0*/  F2FP.SATFINITE.E4M3.F32.PACK_AB_MERGE_C R90, R100, R97, R90 ;  /* 0x00000061645a723e */ /* 0x000fe4000480705a */
[----:B------:R-:W-:-:S02]  /*4ac0*/  F2FP.SATFINITE.E4M3.F32.PACK_AB_MERGE_C R89, R142, R101, R148 ;  /* 0x000000658e59723e */ /* 0x000fc40004807094 */
[----:B------:R-:W-:Y:S02]  /*4ad0*/  LOP3.LUT R148, R132, 0x1, RZ, 0x3c, !PT ;  /* 0x0000000184947812 */ /* 0x000fe400078e3cff */
[----:B------:R-:W-:Y:S02]  /*4ae0*/  SEL R88, R152, R150, !P0 ;  /* 0x0000009698587207 */ /* 0x000fe40004000000 */
[----:B------:R-:W-:Y:S02]  /*4af0*/  SEL R91, R89, R90, !P0 ;  /* 0x0000005a595b7207 */ /* 0x000fe40004000000 */
[----:B------:R-:W-:Y:S01]  /*4b00*/  SEL R89, R90, R89, !P0 ;  /* 0x000000595a597207 */ /* 0x000fe20004000000 */
[----:B------:R-:W-:Y:S01]  /*4b10*/  FADD R90, -R94, R230 ;  /* 0x000000e65e5a7221 */ /* 0x000fe20000000100 */
[----:B------:R-:W-:Y:S01]  /*4b20*/  SEL R150, R150, R152, !P0 ;  /* 0x0000009896967207 */ /* 0x000fe20004000000 */
[----:B0-----:R0:W-:Y:S01]  /*4b30*/  SHFL.IDX PT, R154, R88, R148, 0x1f ;  /* 0x00001f94589a7589 */ /* 0x0011e200000e0000 */
[----:B------:R-:W-:Y:S01]  /*4b40*/  R2UR UR39, R248 ;  /* 0x00000000f82772ca */ /* 0x000fe200000e0000 */
[----:B-----5:R-:W-:-:S02]  /*4b50*/  FMUL R137, R90, 1.4426950216293334961 ;  /* 0x3fb8aa3b5a897820 */ /* 0x020fc40000400000 */
[----:B------:R1:W-:Y:S04]  /*4b60*/  SHFL.IDX PT, R152, R91, R148, 0x1f ;  /* 0x00001f945b987589 */ /* 0x0003e800000e0000 */
[----:B------:R-:W2:Y:S01]  /*4b70*/  SHFL.IDX PT, R89, R89, R132, 0x1f ;  /* 0x00001f8459597589 */ /* 0x000ea200000e0000 */
[----:B0-----:R-:W-:-:S03]  /*4b80*/  FADD R88, -R136, R231 ;  /* 0x000000e788587221 */ /* 0x001fc60000000100 */
[----:B------:R-:W0:Y:S01]  /*4b90*/  SHFL.IDX PT, R150, R150, R132, 0x1f ;  /* 0x00001f8496967589 */ /* 0x000e2200000e0000 */
[----:B-1----:R-:W-:Y:S01]  /*4ba0*/  FMUL R91, R88, 1.4426950216293334961 ;  /* 0x3fb8aa3b585b7820 */ /* 0x002fe20000400000 */
[----:B------:R-:W1:Y:S08]  /*4bb0*/  MUFU.EX2 R137, R137 ;  /* 0x0000008900897308 */ /* 0x000e700000000800 */
[----:B------:R-:W3:Y:S01]  /*4bc0*/  MUFU.EX2 R148, R91 ;  /* 0x0000005b00947308 */ /* 0x000ee20000000800 */
[----:B------:R-:W-:-:S02]  /*4bd0*/  USHF.L.U32 UR38, UR39, 0x6, URZ ;  /* 0x0000000627267899 */ /* 0x000fc4000800063f */
[----:B------:R-:W-:Y:S02]  /*4be0*/  UIADD3 UR39, UR5, 0x4000, URZ ;  /* 0x0000400005277890 */ /* 0x000fe4000fffe03f */
[----:B------:R-:W-:-:S04]  /*4bf0*/  ULOP3.LUT UR38, UR38, 0x100, URZ, 0xc0, !UPT ;  /* 0x0000010026267892 */ /* 0x000fc8000f8ec03f */
[----:B------:R-:W-:Y:S01]  /*4c00*/  ULEA.HI UR38, UR39, UR38, URZ, 0x1c ;  /* 0x0000002627267291 */ /* 0x000fe2000f8fe03f */
[-C--:B-1----:R-:W-:Y:S01]  /*4c10*/  FMUL R24, R24, R137.reuse ;  /* 0x0000008918187220 */ /* 0x082fe20000400000 */
[-C--:B------:R-:W-:Y:S01]  /*4c20*/  FMUL R25, R25, R137.reuse ;  /* 0x0000008919197220 */ /* 0x080fe20000400000 */
[-C--:B------:R-:W-:Y:S01]  /*4c30*/  FMUL R28, R28, R137.reuse ;  /* 0x000000891c1c7220 */ /* 0x080fe20000400000 */
[-C--:B------:R-:W-:Y:S01]  /*4c40*/  FMUL R29, R29, R137.reuse ;  /* 0x000000891d1d7220 */ /* 0x080fe20000400000 */
[-C--:B------:R-:W-:Y:S01]  /*4c50*/  FMUL R32, R32, R137.reuse ;  /* 0x0000008920207220 */ /* 0x080fe20000400000 */
[-C--:B------:R-:W-:Y:S01]  /*4c60*/  FMUL R33, R33, R137.reuse ;  /* 0x0000008921217220 */ /* 0x080fe20000400000 */
[-C--:B------:R-:W-:Y:S01]  /*4c70*/  FMUL R36, R36, R137.reuse ;  /* 0x0000008924247220 */ /* 0x080fe20000400000 */
[-C--:B---3--:R-:W-:Y:S01]  /*4c80*/  FMUL R26, R26, R148.reuse ;  /* 0x000000941a1a7220 */ /* 0x088fe20000400000 */
[-C--:B------:R-:W-:Y:S01]  /*4c90*/  FMUL R27, R27, R148.reuse ;  /* 0x000000941b1b7220 */ /* 0x080fe20000400000 */
        /* <DEDUP_REMOVED lines=53> */
[----:B------:R-:W-:Y:S01]  /*4ff0*/  FMUL R85, R85, R137 ;  /* 0x0000008955557220 */ /* 0x000fe20000400000 */
[----:B------:R-:W-:Y:S01]  /*5000*/  FMUL R87, R87, R148 ;  /* 0x0000009457577220 */ /* 0x000fe20000400000 */
[C-C-:B--2---:R-:W-:Y:S01]  /*5010*/  PRMT R88, R89.reuse, R105, R152.reuse ;  /* 0x0000006959587216 */ /* 0x144fe20000000098 */
[----:B------:R-:W-:Y:S01]  /*5020*/  ULOP3.LUT UR38, UR38, 0x3fff, URZ, 0xc0, !UPT ;  /* 0x00003fff26267892 */ /* 0x000fe2000f8ec03f */
[----:B------:R-:W-:-:S02]  /*5030*/  PRMT R89, R89, R104, R152 ;  /* 0x0000006859597216 */ /* 0x000fc40000000098 */
[C-C-:B0-----:R-:W-:Y:S02]  /*5040*/  PRMT R90, R150.reuse, R105, R154.reuse ;  /* 0x00000069965a7216 */ /* 0x141fe4000000009a */
[----:B------:R-:W-:Y:S01]  /*5050*/  PRMT R91, R150, R104, R154 ;  /* 0x00000068965b7216 */ /* 0x000fe2000000009a */
[----:B------:R-:W-:Y:S06]  /*5060*/  BAR.SYNC.DEFER_BLOCKING 0x0 ;  /* 0x0000000000007b1d */ /* 0x000fec0000010000 */
[----:B------:R-:W-:Y:S01]  /*5070*/  UMOV UR39, 0xc0000010 ;  /* 0xc000001000277882 */ /* 0x000fe20000000000 */
[----:B------:R-:W-:-:S06]  /*5080*/  WARPGROUP.ARRIVE ;  /* 0x00000000000079c5 */ /* 0x000fcc0000000000 */
[----:B------:R-:W-:Y:S01]  /*5090*/  QGMMA.64x128x32.F32.E4M3.E4M3 R24, R88, gdesc[UR36], R24, gsb0 ;  /* 0x01e0002458187df3 */ /* 0x000fe20008000818 */
[----:B------:R-:W-:Y:S01]  /*50a0*/  FADD R100, R97, R100 ;  /* 0x0000006461647221 */ /* 0x000fe20000000000 */
[----:B------:R-:W-:-:S03]  /*50b0*/  FADD R99, R98, R99 ;  /* 0x0000006362637221 */ /* 0x000fc60000000000 */
        /* <DEDUP_REMOVED lines=11> */
[----:B------:R-:W-:-:S04]  /*5170*/  FADD R95, R96, R95 ;  /* 0x0000005f605f7221 */ /* 0x000fc80000000000 */
[----:B------:R-:W0:Y:S04]  /*5180*/  SHFL.BFLY PT, R92, R93, 0x2, 0x1f ;  /* 0x0c401f005d5c7f89 */ /* 0x000e2800000e0000 */
[----:B------:R-:W1:Y:S01]  /*5190*/  SHFL.BFLY PT, R96, R95, 0x2, 0x1f ;  /* 0x0c401f005f607f89 */ /* 0x000e6200000e0000 */
[----:B------:R-:W-:Y:S01]  /*51a0*/  UIADD3 UR61, UR61, 0x20, URZ ;  /* 0x000000203d3d7890 */ /* 0x000fe2000fffe03f */
[----:B------:R-:W-:Y:S01]  /*51b0*/  R2UR UR40, R2 ;  /* 0x00000000022872ca */ /* 0x000fe200000e0000 */
[----:B0-----:R-:W-:Y:S01]  /*51c0*/  FADD R92, R93, R92 ;  /* 0x0000005c5d5c7221 */ /* 0x001fe20000000000 */
[----:B-1----:R-:W-:-:S04]  /*51d0*/  FADD R98, R95, R96 ;  /* 0x000000605f627221 */ /* 0x002fc80000000000 */
[----:B------:R-:W0:Y:S04]  /*51e0*/  SHFL.BFLY PT, R97, R92, 0x1, 0x1f ;  /* 0x0c201f005c617f89 */ /* 0x000e2800000e0000 */
[----:B------:R-:W1:Y:S01]  /*51f0*/  SHFL.BFLY PT, R99, R98, 0x1, 0x1f ;  /* 0x0c201f0062637f89 */ /* 0x000e6200000e0000 */
[----:B------:R-:W-:Y:S02]  /*5200*/  ISETP.LE.AND P1, PT, R249, UR61, PT ;  /* 0x0000003df9007c0c */ /* 0x000fe4000bf23270 */
[----:B------:R-:W-:Y:S01]  /*5210*/  ULEA UR4, UR40, UR4, 0x5 ;  /* 0x0000000428047291 */ /* 0x000fe2000f8e283f */
[----:B------:R-:W-:Y:S02]  /*5220*/  IMAD R0, R135, 0x20, R0 ;  /* 0x0000002087007824 */ /* 0x000fe400078e0200 */
[----:B------:R-:W-:-:S02]  /*5230*/  IMAD.MOV.U32 R93, RZ, RZ, R94 ;  /* 0x000000ffff5d7224 */ /* 0x000fc400078e005e */
[----:B------:R-:W-:Y:S02]  /*5240*/  IMAD.MOV.U32 R230, RZ, RZ, R94 ;  /* 0x000000ffffe67224 */ /* 0x000fe400078e005e */
[----:B------:R-:W-:Y:S02]  /*5250*/  IMAD.MOV.U32 R231, RZ, RZ, R136 ;  /* 0x000000ffffe77224 */ /* 0x000fe400078e0088 */
[----:B0-----:R-:W-:Y:S01]  /*5260*/  FADD R96, R92, R97 ;  /* 0x000000615c607221 */ /* 0x001fe20000000000 */
[----:B-1----:R-:W-:-:S03]  /*5270*/  FADD R99, R98, R99 ;  /* 0x0000006362637221 */ /* 0x002fc60000000000 */
[----:B------:R-:W-:Y:S01]  /*5280*/  FFMA R232, R137, R232, R96 ;  /* 0x000000e889e87223 */ /* 0x000fe20000000060 */
[----:B------:R-:W-:Y:S02]  /*5290*/  IMAD.MOV.U32 R92, RZ, RZ, R136 ;  /* 0x000000ffff5c7224 */ /* 0x000fe400078e0088 */
[----:B------:R-:W-:Y:S01]  /*52a0*/  FFMA R233, R148, R233, R99 ;  /* 0x000000e994e97223 */ /* 0x000fe20000000063 */
[----:B------:R-:W-:Y:S02]  /*52b0*/  WARPGROUP.DEPBAR.LE gsb0, 0x0 ;  /* 0x00008000000079c5 */ /* 0x000fe40000010000 */
[----:B------:R-:W-:Y:S05]  /*52c0*/  @!P1 BRA `(.L_x_1) ;  /* 0xffffffd8003c9947 */ /* 0x000fea000383ffff */
.L_x_0:
[----:B------:R-:W-:Y:S01]  /*52d0*/  FMUL R3, R86, 0.25 ;  /* 0x3e80000056037820 */ /* 0x000fe20000400000 */
[----:B------:R-:W-:Y:S01]  /*52e0*/  FMUL R2, R87, 0.25 ;  /* 0x3e80000057027820 */ /* 0x000fe20000400000 */
[----:B------:R-:W-:Y:S01]  /*52f0*/  FSETP.GT.AND P0, PT, |R233|, 8.50705917302346158658e+37, PT ;  /* 0x7e800000e900780b */ /* 0x000fe20003f04200 */
[----:B------:R-:W-:Y:S01]  /*5300*/  FMUL R4, R83, 0.25 ;  /* 0x3e80000053047820 */ /* 0x000fe20000400000 */
[----:B------:R-:W-:Y:S01]  /*5310*/  FMUL R5, R82, 0.25 ;  /* 0x3e80000052057820 */ /* 0x000fe20000400000 */
[----:B------:R-:W-:Y:S01]  /*5320*/  LOP3.LUT R6, R247, 0x7, RZ, 0xc0, !PT ;  /* 0x00000007f7067812 */ /* 0x000fe200078ec0ff */
[----:B------:R-:W-:Y:S01]  /*5330*/  FMUL R133, R28, 0.25 ;  /* 0x3e8000001c857820 */ /* 0x000fe20000400000 */
[----:B------:R-:W-:Y:S01]  /*5340*/  FSEL R11, R3, R86, P0 ;  /* 0x00000056030b7208 */ /* 0x000fe20000000000 */
        /* <DEDUP_REMOVED lines=39> */
[----:B------:R-:W-:Y:S01]  /*55c0*/  FSETP.GT.AND P1, PT, |R232|, 8.50705917302346158658e+37, PT ;  /* 0x7e800000e800780b */ /* 0x000fe20003f24200 */
[----:B------:R-:W-:Y:S01]  /*55d0*/  FMUL R10, R25, 0.25 ;  /* 0x3e800000190a7820 */ /* 0x000fe20000400000 */
[----:B------:R-:W-:Y:S01]  /*55e0*/  FSEL R111, R4, R43, P0 ;  /* 0x0000002b046f7208 */ /* 0x000fe20000000000 */
[----:B------:R-:W-:Y:S01]  /*55f0*/  FMUL R4, R35, 0.25 ;  /* 0x3e80000023047820 */ /* 0x000fe20000400000 */
[----:B------:R-:W-:Y:S01]  /*5600*/  LOP3.LUT R0, R251, 0xc0, RZ, 0xc0, !PT ;  /* 0x000000c0fb007812 */ /* 0x000fe200078ec0ff */
[----:B------:R-:W-:Y:S01]  /*5610*/  FMUL R139, R24, 0.25 ;  /* 0x3e800000188b7820 */ /* 0x000fe20000400000 */
[----:B------:R-:W-:Y:S01]  /*5620*/  LOP3.LUT R7, R252, 0x4, RZ, 0xc0, !PT ;  /* 0x00000004fc077812 */ /* 0x000fe200078ec0ff */
[----:B------:R-:W-:Y:S01]  /*5630*/  BAR.SYNC.DEFER_BLOCKING 0x0 ;  /* 0x0000000000007b1d */ /* 0x000fe20000010000 */
[----:B------:R-:W-:-:S02]  /*5640*/  LEA R6, R6, UR5, 0x3 ;  /* 0x0000000506067c11 */ /* 0x000fc4000f8e18ff */
[----:B------:R-:W-:Y:S01]  /*5650*/  FSEL R13, R3, R84, P1 ;  /* 0x00000054030d7208 */ /* 0x000fe20000800000 */
[----:B------:R-:W-:Y:S01]  /*5660*/  FMUL R3, R80, 0.25 ;  /* 0x3e80000050037820 */ /* 0x000fe20000400000 */
[----:B------:R-:W-:Y:S01]  /*5670*/  FSEL R107, R5, R46, P0 ;  /* 0x0000002e056b7208 */ /* 0x000fe20000000000 */
[----:B------:R-:W-:Y:S01]  /*5680*/  FMUL R5, R34, 0.25 ;  /* 0x3e80000022057820 */ /* 0x000fe20000400000 */
[----:B------:R-:W-:Y:S01]  /*5690*/  FSEL R85, R2, R85, P1 ;  /* 0x0000005502557208 */ /* 0x000fe20000800000 */
[----:B------:R-:W-:Y:S01]  /*56a0*/  FMUL R2, R81, 0.25 ;  /* 0x3e80000051027820 */ /* 0x000fe20000400000 */
[----:B------:R-:W-:Y:S01]  /*56b0*/  IADD3 R0, R7, R6, R0 ;  /* 0x0000000607007210 */ /* 0x000fe20007ffe000 */
        /* <DEDUP_REMOVED lines=49> */
[----:B------:R-:W-:Y:S01]  /*59d0*/  FMUL R3, R232, 8388608 ;  /* 0x4b000000e8037820 */ /* 0x000fe20000400000 */
[----:B------:R-:W-:Y:S01]  /*59e0*/  FSEL R57, R4, R57, P1 ;  /* 0x0000003904397208 */ /* 0x000fe20000800000 */
[----:B------:R-:W-:Y:S01]  /*59f0*/  FMUL R4, R45, 0.25 ;  /* 0x3e8000002d047820 */ /* 0x000fe20000400000 */
[----:B------:R-:W-:Y:S01]  /*5a00*/  FSEL R43, R5, R56, P1 ;  /* 0x00000038052b7208 */ /* 0x000fe20000800000 */
[----:B------:R-:W-:Y:S01]  /*5a10*/  FMUL R5, R48, 0.25 ;  /* 0x3e80000030057820 */ /* 0x000fe20000400000 */
[----:B------:R-:W-:Y:S01]  /*5a20*/  FSEL R41, R2, R41, P1 ;  /* 0x0000002902297208 */ /* 0x000fe20000800000 */
[C---:B------:R-:W-:Y:S01]  /*5a30*/  FMUL R2, R233.reuse, 8388608 ;  /* 0x4b000000e9027820 */ /* 0x040fe20000400000 */
[----:B------:R-:W-:Y:S01]  /*5a40*/  FSETP.GEU.AND P2, PT, R232, 1.175494350822287508e-38, PT ;  /* 0x00800000e800780b */ /* 0x000fe20003f4e000 */
[----:B------:R-:W0:Y:S01]  /*5a50*/  S2UR UR10, SR_CTAID.Y ;  /* 0x00000000000a79c3 */ /* 0x000e220000002600 */
[----:B------:R-:W-:Y:S01]  /*5a60*/  FSETP.GEU.AND P3, PT, R233, 1.175494350822287508e-38, PT ;  /* 0x00800000e900780b */ /* 0x000fe20003f6e000 */
[----:B------:R-:W-:Y:S01]  /*5a70*/  ULDC.64 UR8, c[0x0][0x270] ;  /* 0x00009c0000087ab9 */ /* 0x000fe20000000a00 */
[----:B------:R-:W-:Y:S01]  /*5a80*/  FSEL R53, R6, R53, P1 ;  /* 0x0000003506357208 */ /* 0x000fe20000800000 */
[----:B------:R-:W-:Y:S01]  /*5a90*/  FMUL R6, R33, 0.25 ;  /* 0x3e80000021067820 */ /* 0x000fe20000400000 */
[----:B------:R-:W-:Y:S01]  /*5aa0*/  FSEL R35, R7, R64, P1 ;  /* 0x0000004007237208 */ /* 0x000fe20000800000 */
[----:B------:R-:W-:Y:S01]  /*5ab0*/  FMUL R7, R44, 0.25 ;  /* 0x3e8000002c077820 */ /* 0x000fe20000400000 */
[----:B------:R-:W-:-:S02]  /*5ac0*/  FSEL R3, R3, R232, !P2 ;  /* 0x000000e803037208 */ /* 0x000fc40005000000 */
[----:B------:R-:W-:Y:S01]  /*5ad0*/  FSEL R103, R5, R48, P1 ;  /* 0x0000003005677208 */ /* 0x000fe20000800000 */
[----:B------:R-:W-:Y:S01]  /*5ae0*/  FMUL R5, R36, 0.25 ;  /* 0x3e80000024057820 */ /* 0x000fe20000400000 */
[----:B------:R-:W-:Y:S01]  /*5af0*/  FSEL R45, R4, R45, P1 ;  /* 0x0000002d042d7208 */ /* 0x000fe20000800000 */
[----:B------:R-:W-:Y:S01]  /*5b00*/  FMUL R4, R37, 0.25 ;  /* 0x3e80000025047820 */ /* 0x000fe20000400000 */
[----:B------:R-:W-:Y:S02]  /*5b10*/  FSEL R2, R2, R233, !P3 ;  /* 0x000000e902027208 */ /* 0x000fe40005800000 */
[----:B------:R-:W-:Y:S01]  /*5b20*/  FSEL R33, R6, R33, P1 ;  /* 0x0000002106217208 */ /* 0x000fe20000800000 */
[----:B------:R-:W-:Y:S01]  /*5b30*/  VIADD R6, R3, 0xc0cafb0d ;  /* 0xc0cafb0d03067836 */ /* 0x000fe20000000000 */
[C---:B------:R-:W-:Y:S01]  /*5b40*/  FSETP.GEU.AND P4, PT, |R233|.reuse, 1.175494350822287508e-38, PT ;  /* 0x00800000e900780b */ /* 0x040fe20003f8e200 */
[----:B------:R-:W-:Y:S01]  /*5b50*/  @P0 FMUL R233, R233, 0.25 ;  /* 0x3e800000e9e90820 */ /* 0x000fe20000400000 */
[----:B------:R-:W-:Y:S01]  /*5b60*/  FSEL R109, R7, R44, P1 ;  /* 0x0000002c076d7208 */ /* 0x000fe20000800000 */
[----:B------:R-:W-:Y:S01]  /*5b70*/  VIADD R7, R2, 0xc0cafb0d ;  /* 0xc0cafb0d02077836 */ /* 0x000fe20000000000 */
[----:B------:R-:W-:Y:S01]  /*5b80*/  FSEL R37, R4, R37, P1 ;  /* 0x0000002504257208 */ /* 0x000fe20000800000 */
[----:B------:R-:W-:Y:S01]  /*5b90*/  FMUL R4, R29, 0.25 ;  /* 0x3e8000001d047820 */ /* 0x000fe20000400000 */
[----:B------:R-:W-:Y:S01]  /*5ba0*/  FSEL R121, R5, R36, P1 ;  /* 0x0000002405797208 */ /* 0x000fe20000800000 */
[----:B------:R-:W-:Y:S01]  /*5bb0*/  FMUL R5, R32, 0.25 ;  /* 0x3e80000020057820 */ /* 0x000fe20000400000 */
[----:B------:R-:W-:-:S02]  /*5bc0*/  LOP3.LUT R6, R6, 0xff800000, RZ, 0xc0, !PT ;  /* 0xff80000006067812 */ /* 0x000fc400078ec0ff */
[----:B------:R-:W-:Y:S02]  /*5bd0*/  LOP3.LUT R7, R7, 0xff800000, RZ, 0xc0, !PT ;  /* 0xff80000007077812 */ /* 0x000fe400078ec0ff */
[----:B------:R-:W-:Y:S01]  /*5be0*/  FSEL R127, R5, R32, P1 ;  /* 0x00000020057f7208 */ /* 0x000fe20000800000 */
[----:B------:R-:W-:Y:S01]  /*5bf0*/  @!P4 FMUL R233, R233, 16777216 ;  /* 0x4b800000e9e9c820 */ /* 0x000fe20000400000 */
[----:B------:R-:W-:Y:S01]  /*5c00*/  FSEL R29, R4, R29, P1 ;  /* 0x0000001d041d7208 */ /* 0x000fe20000800000 */
[----:B------:R-:W-:Y:S01]  /*5c10*/  @!P4 FMUL R87, R87, 16777216 ;  /* 0x4b8000005757c820 */ /* 0x000fe20000400000 */
[----:B------:R-:W-:Y:S01]  /*5c20*/  FSEL R5, RZ, -23, P2 ;  /* 0xc1b80000ff057808 */ /* 0x000fe20001000000 */
[----:B------:R-:W-:Y:S01]  /*5c30*/  @!P4 FMUL R11, R11, 16777216 ;  /* 0x4b8000000b0bc820 */ /* 0x000fe20000400000 */
[----:B------:R-:W-:Y:S01]  /*5c40*/  I2FP.F32.S32 R4, R6 ;  /* 0x0000000600047245 */ /* 0x000fe20000201400 */
[----:B------:R-:W-:Y:S01]  /*5c50*/  @!P4 FMUL R83, R83, 16777216 ;  /* 0x4b8000005353c820 */ /* 0x000fe20000400000 */
[----:B------:R-:W-:Y:S01]  /*5c60*/  FSEL R8, RZ, -23, P3 ;  /* 0xc1b80000ff087808 */ /* 0x000fe20001800000 */
[----:B------:R-:W-:Y:S01]  /*5c70*/  @!P4 FMUL R15, R15, 16777216 ;  /* 0x4b8000000f0fc820 */ /* 0x000fe20000400000 */
[----:B------:R-:W-:Y:S01]  /*5c80*/  I2FP.F32.S32 R9, R7 ;  /* 0x0000000700097245 */ /* 0x000fe20000201400 */
[----:B------:R-:W-:Y:S01]  /*5c90*/  FFMA.FTZ R5, R4, 1.1920928955078125e-07, R5 ;  /* 0x3400000004057823 */ /* 0x000fe20000010005 */
[C---:B------:R-:W-:Y:S01]  /*5ca0*/  FSETP.GEU.AND P2, PT, |R232|.reuse, 1.175494350822287508e-38, PT ;  /* 0x00800000e800780b */ /* 0x040fe20003f4e200 */
[----:B------:R-:W-:Y:S01]  /*5cb0*/  @P1 FMUL R232, R232, 0.25 ;  /* 0x3e800000e8e81820 */ /* 0x000fe20000400000 */
[----:B------:R-:W-:Y:S01]  /*5cc0*/  @!P4 FMUL R79, R79, 16777216 ;  /* 0x4b8000004f4fc820 */ /* 0x000fe20000400000 */
[----:B------:R-:W-:Y:S01]  /*5cd0*/  FFMA.FTZ R4, R9, 1.1920928955078125e-07, R8 ;  /* 0x3400000009047823 */ /* 0x000fe20000010008 */
[----:B------:R-:W-:Y:S01]  /*5ce0*/  @!P4 FMUL R19, R19, 16777216 ;  /* 0x4b8000001313c820 */ /* 0x000fe20000400000 */
[----:B------:R-:W1:Y:S01]  /*5cf0*/  MUFU.RCP R8, R233 ;  /* 0x000000e900087308 */ /* 0x000e620000001000 */
[----:B------:R-:W-:Y:S01]  /*5d00*/  @!P4 FMUL R75, R75, 16777216 ;  /* 0x4b8000004b4bc820 */ /* 0x000fe20000400000 */
        /* <DEDUP_REMOVED lines=26> */
[----:B------:R-:W-:Y:S01]  /*5eb0*/  FSEL R133, R133, R28, P1 ;  /* 0x0000001c85857208 */ /* 0x000fe20000800000 */
[----:B-1----:R-:W-:Y:S01]  /*5ec0*/  FMUL R87, R8, R87 ;  /* 0x0000005708577220 */ /* 0x002fe20000400000 */
[----:B------:R-:W-:Y:S01]  /*5ed0*/  FSEL R25, R10, R25, P1 ;  /* 0x000000190a197208 */ /* 0x000fe20000800000 */
[C---:B------:R-:W-:Y:S01]  /*5ee0*/  FMUL R10, R8.reuse, R11 ;  /* 0x0000000b080a7220 */ /* 0x040fe20000400000 */
[----:B------:R-:W-:Y:S01]  /*5ef0*/  FSEL R139, R139, R24, P1 ;  /* 0x000000188b8b7208 */ /* 0x000fe20000800000 */
[C---:B------:R-:W-:Y:S01]  /*5f00*/  FMUL R83, R8.reuse, R83 ;  /* 0x0000005308537220 */ /* 0x040fe20000400000 */
        /* <DEDUP_REMOVED lines=28> */
[----:B------:R-:W-:Y:S01]  /*60d0*/  FMUL R68, R8, R137 ;  /* 0x0000008908447220 */ /* 0x000fe20000400000 */
        /* <DEDUP_REMOVED lines=18> */
[C---:B-1----:R-:W-:Y:S01]  /*6200*/  FMUL R69, R8.reuse, R69 ;  /* 0x0000004508457220 */ /* 0x042fe20000400000 */
[C---:B------:R-:W-:Y:S01]  /*6210*/  FMUL R12, R8.reuse, R31 ;  /* 0x0000001f080c7220 */ /* 0x040fe20000400000 */
[----:B------:R-:W-:Y:S01]  /*6220*/  @!P2 FMUL R35, R35, 16777216 ;  /* 0x4b8000002323a820 */ /* 0x000fe20000400000 */
[----:B------:R-:W-:Y:S01]  /*6230*/  @!P2 FMUL R61, R61, 16777216 ;  /* 0x4b8000003d3da820 */ /* 0x000fe20000400000 */
[----:B------:R-:W-:Y:S01]  /*6240*/  @!P2 FMUL R39, R39, 16777216 ;  /* 0x4b8000002727a820 */ /* 0x000fe20000400000 */
[----:B------:R-:W-:Y:S01]  /*6250*/  @!P2 FMUL R57, R57, 16777216 ;  /* 0x4b8000003939a820 */ /* 0x000fe20000400000 */
[----:B------:R-:W-:Y:S01]  /*6260*/  F2FP.SATFINITE.E4M3.F32.PACK_AB_MERGE_C R69, R69, R12, RZ ;  /* 0x0000000c4545723e */ /* 0x000fe200048070ff */
[----:B------:R-:W-:Y:S01]  /*6270*/  @!P2 FMUL R43, R43, 16777216 ;  /* 0x4b8000002b2ba820 */ /* 0x000fe20000400000 */
[----:B------:R-:W1:Y:S01]  /*6280*/  LDC R12, c[0x0][0x278] ;  /* 0x00009e00ff0c7b82 */ /* 0x000e620000000800 */
        /* <DEDUP_REMOVED lines=40> */
[----:B------:R-:W-:Y:S01]  /*6510*/  F2FP.SATFINITE.E4M3.F32.PACK_AB_MERGE_C R41, R41, R56, RZ ;  /* 0x000000382929723e */ /* 0x000fe200048070ff */
[----:B------:R-:W-:Y:S01]  /*6520*/  IMAD.IADD R6, R3, 0x1, -R6 ;  /* 0x0000000103067824 */ /* 0x000fe200078e0a06 */
[----:B------:R-:W-:Y:S01]  /*6530*/  F2FP.SATFINITE.E4M3.F32.PACK_AB_MERGE_C R45, R45, R52, RZ ;  /* 0x000000342d2d723e */ /* 0x000fe200048070ff */
[----:B------:R-:W-:Y:S01]  /*6540*/  IMAD.IADD R7, R2, 0x1, -R7 ;  /* 0x0000000102077824 */ /* 0x000fe200078e0a07 */
[----:B------:R-:W-:Y:S01]  /*6550*/  F2FP.SATFINITE.E4M3.F32.PACK_AB_MERGE_C R48, R49, R48, RZ ;  /* 0x000000303130723e */ /* 0x000fe200048070ff */
[----:B------:R-:W-:Y:S01]  /*6560*/  FADD R6, R6, -1 ;  /* 0xbf80000006067421 */ /* 0x000fe20000000000 */
[----:B------:R-:W-:-:S02]  /*6570*/  F2FP.SATFINITE.E4M3.F32.PACK_AB_MERGE_C R25, R25, R70, RZ ;  /* 0x000000461919723e */ /* 0x000fc400048070ff */
[----:B------:R-:W-:Y:S02]  /*6580*/  F2FP.SATFINITE.E4M3.F32.PACK_AB_MERGE_C R29, R29, R66, RZ ;  /* 0x000000421d1d723e */ /* 0x000fe400048070ff */
[----:B------:R-:W-:Y:S02]  /*6590*/  SHF.R.U32.HI R13, RZ, 0x6, R247 ;  /* 0x00000006ff0d7819 */ /* 0x000fe400000116f7 */
[----:B------:R-:W-:Y:S02]  /*65a0*/  F2FP.SATFINITE.E4M3.F32.PACK_AB_MERGE_C R8, R33, R8, RZ ;  /* 0x000000082108723e */ /* 0x000fe400048070ff */
[----:B------:R-:W-:Y:S02]  /*65b0*/  LOP3.LUT R70, R48, 0xffff, RZ, 0xc0, !PT ;  /* 0x0000ffff30467812 */ /* 0x000fe400078ec0ff */
[----:B------:R-:W-:Y:S02]  /*65c0*/  LOP3.LUT R41, R41, 0xffff, RZ, 0xc0, !PT ;  /* 0x0000ffff29297812 */ /* 0x000fe400078ec0ff */
[----:B------:R-:W-:-:S02]  /*65d0*/  LOP3.LUT R66, R45, 0xffff, RZ, 0xc0, !PT ;  /* 0x0000ffff2d427812 */ /* 0x000fc400078ec0ff */
[----:B------:R-:W-:Y:S02]  /*65e0*/  F2FP.SATFINITE.E4M3.F32.PACK_AB_MERGE_C R68, R135, R68, RZ ;  /* 0x000000448744723e */ /* 0x000fe400048070ff */
[----:B------:R-:W-:Y:S01]  /*65f0*/  F2FP.SATFINITE.E4M3.F32.PACK_AB_MERGE_C R64, R129, R64, RZ ;  /* 0x000000408140723e */ /* 0x000fe200048070ff */
[----:B------:R-:W2:Y:S01]  /*6600*/  LDC.64 R134, c[0x0][0x228] ;  /* 0x00008a00ff867b82 */ /* 0x000ea20000000a00 */
[----:B------:R-:W-:Y:S02]  /*6610*/  F2FP.SATFINITE.E4M3.F32.PACK_AB_MERGE_C R62, R123, R62, RZ ;  /* 0x0000003e7b3e723e */ /* 0x000fe400048070ff */
[----:B------:R-:W-:Y:S02]  /*6620*/  F2FP.SATFINITE.E4M3.F32.PACK_AB_MERGE_C R37, R37, R60, RZ ;  /* 0x0000003c2525723e */ /* 0x000fe400048070ff */
[----:B------:R-:W-:Y:S02]  /*6630*/  SGXT.U32 R13, R13, 0x2 ;  /* 0x000000020d0d781a */ /* 0x000fe40000000000 */
[----:B------:R-:W-:-:S02]  /*6640*/  LOP3.LUT R27, R25, 0xffff, RZ, 0xc0, !PT ;  /* 0x0000ffff191b7812 */ /* 0x000fc400078ec0ff */
[----:B------:R-:W-:Y:S01]  /*6650*/  LOP3.LUT R56, R29, 0xffff, RZ, 0xc0, !PT ;  /* 0x0000ffff1d387812 */ /* 0x000fe200078ec0ff */
[----:B-1----:R-:W-:Y:S01]  /*6660*/  IMAD R13, R13, R12, RZ ;  /* 0x0000000c0d0d7224 */ /* 0x002fe200078e02ff */
[----:B------:R-:W-:Y:S02]  /*6670*/  LOP3.LUT R60, R8, 0xffff, RZ, 0xc0, !PT ;  /* 0x0000ffff083c7812 */ /* 0x000fe400078ec0ff */
[----:B------:R-:W-:Y:S01]  /*6680*/  PRMT R52, R70, 0x3340, R1 ;  /* 0x0000334046347816 */ /* 0x000fe20000000001 */
[----:B------:R-:W-:Y:S01]  /*6690*/  IMAD R15, R12, 0x4, R13 ;  /* 0x000000040c0f7824 */ /* 0x000fe200078e020d */
[----:B------:R-:W-:Y:S02]  /*66a0*/  PRMT R11, R41, 0x3340, R66 ;  /* 0x00003340290b7816 */ /* 0x000fe40000000042 */
[----:B------:R-:W-:Y:S02]  /*66b0*/  F2FP.SATFINITE.E4M3.F32.PACK_AB_MERGE_C R40, R57, R40, RZ ;  /* 0x000000283928723e */ /* 0x000fe400048070ff */
[----:B------:R-:W-:-:S02]  /*66c0*/  F2FP.SATFINITE.E4M3.F32.PACK_AB_MERGE_C R36, R61, R36, RZ ;  /* 0x000000243d24723e */ /* 0x000fc400048070ff */
[----:B------:R-:W-:Y:S02]  /*66d0*/  F2FP.SATFINITE.E4M3.F32.PACK_AB_MERGE_C R32, R65, R32, RZ ;  /* 0x000000204120723e */ /* 0x000fe400048070ff */
[----:B------:R-:W-:Y:S02]  /*66e0*/  F2FP.SATFINITE.E4M3.F32.PACK_AB_MERGE_C R26, R73, R26, RZ ;  /* 0x0000001a491a723e */ /* 0x000fe400048070ff */
[----:B------:R-:W-:Y:S02]  /*66f0*/  F2FP.SATFINITE.E4M3.F32.PACK_AB_MERGE_C R22, R77, R22, RZ ;  /* 0x000000164d16723e */ /* 0x000fe400048070ff */
[----:B------:R-:W-:Y:S02]  /*6700*/  F2FP.SATFINITE.E4M3.F32.PACK_AB_MERGE_C R18, R81, R18, RZ ;  /* 0x000000125112723e */ /* 0x000fe400048070ff */
[----:B------:R-:W-:Y:S02]  /*6710*/  LOP3.LUT R68, R68, 0xffff, RZ, 0xc0, !PT ;  /* 0x0000ffff44447812 */ /* 0x000fe400078ec0ff */
[----:B------:R-:W-:-:S02]  /*6720*/  LOP3.LUT R35, R64, 0xffff, RZ, 0xc0, !PT ;  /* 0x0000ffff40237812 */ /* 0x000fc400078ec0ff */
[----:B------:R-:W-:Y:S02]  /*6730*/  LOP3.LUT R62, R62, 0xffff, RZ, 0xc0, !PT ;  /* 0x0000ffff3e3e7812 */ /* 0x000fe400078ec0ff */
[----:B------:R-:W-:Y:S02]  /*6740*/  PRMT R9, R60, 0x3340, R1 ;  /* 0x000033403c097816 */ /* 0x000fe40000000001 */
[----:B------:R-:W-:Y:S02]  /*6750*/  PRMT R8, R27, 0x3340, R56 ;  /* 0x000033401b087816 */ /* 0x000fe40000000038 */
[----:B------:R-:W-:Y:S02]  /*6760*/  PRMT R21, R11, 0x5410, R52 ;  /* 0x000054100b157816 */ /* 0x000fe40000000034 */
[----:B------:R-:W-:Y:S02]  /*6770*/  LOP3.LUT R40, R40, 0xffff, RZ, 0xc0, !PT ;  /* 0x0000ffff28287812 */ /* 0x000fe400078ec0ff */
[----:B------:R-:W-:-:S02]  /*6780*/  LOP3.LUT R31, R36, 0xffff, RZ, 0xc0, !PT ;  /* 0x0000ffff241f7812 */ /* 0x000fc400078ec0ff */
[----:B------:R-:W-:Y:S02]  /*6790*/  LOP3.LUT R32, R32, 0xffff, RZ, 0xc0, !PT ;  /* 0x0000ffff20207812 */ /* 0x000fe400078ec0ff */
[----:B------:R-:W-:Y:S02]  /*67a0*/  LOP3.LUT R52, R18, 0xffff, RZ, 0xc0, !PT ;  /* 0x0000ffff12347812 */ /* 0x000fe400078ec0ff */
[----:B------:R-:W-:Y:S02]  /*67b0*/  LOP3.LUT R26, R26, 0xffff, RZ, 0xc0, !PT ;  /* 0x0000ffff1a1a7812 */ /* 0x000fe400078ec0ff */
[----:B------:R-:W-:Y:S02]  /*67c0*/  LOP3.LUT R39, R22, 0xffff, RZ, 0xc0, !PT ;  /* 0x0000ffff16277812 */ /* 0x000fe400078ec0ff */
[----:B------:R-:W-:Y:S02]  /*67d0*/  F2FP.SATFINITE.E4M3.F32.PACK_AB_MERGE_C R54, R111, R54, RZ ;  /* 0x000000366f36723e */ /* 0x000fe400048070ff */
[----:B------:R-:W-:-:S02]  /*67e0*/  F2FP.SATFINITE.E4M3.F32.PACK_AB_MERGE_C R50, R105, R50, RZ ;  /* 0x000000326932723e */ /* 0x000fc400048070ff */
[----:B------:R-:W-:Y:S02]  /*67f0*/  F2FP.SATFINITE.E4M3.F32.PACK_AB_MERGE_C R46, R51, R46, RZ ;  /* 0x0000002e332e723e */ /* 0x000fe400048070ff */
[----:B------:R-:W-:Y:S02]  /*6800*/  F2FP.SATFINITE.E4M3.F32.PACK_AB_MERGE_C R38, R59, R38, RZ ;  /* 0x000000263b26723e */ /* 0x000fe400048070ff */
[----:B------:R-:W-:Y:S02]  /*6810*/  F2FP.SATFINITE.E4M3.F32.PACK_AB_MERGE_C R34, R63, R34, RZ ;  /* 0x000000223f22723e */ /* 0x000fe400048070ff */
[----:B------:R-:W-:Y:S02]  /*6820*/  F2FP.SATFINITE.E4M3.F32.PACK_AB_MERGE_C R30, R67, R30, RZ ;  /* 0x0000001e431e723e */ /* 0x000fe400048070ff */
[----:B------:R-:W-:Y:S02]  /*6830*/  F2FP.SATFINITE.E4M3.F32.PACK_AB_MERGE_C R85, R85, R14, RZ ;  /* 0x0000000e5555723e */ /* 0x000fe400048070ff */
[----:B------:R-:W-:-:S02]  /*6840*/  PRMT R17, R62, 0x3340, R1 ;  /* 0x000033403e117816 */ /* 0x000fc40000000001 */
[----:B------:R-:W-:Y:S02]  /*6850*/  PRMT R14, R68, 0x3340, R35 ;  /* 0x00003340440e7816 */ /* 0x000fe40000000023 */
[----:B------:R-:W-:Y:S02]  /*6860*/  F2FP.SATFINITE.E4M3.F32.PACK_AB_MERGE_C R87, R87, R10, RZ ;  /* 0x0000000a5757723e */ /* 0x000fe400048070ff */
[----:B------:R-:W-:Y:S02]  /*6870*/  PRMT R48, R8, 0x5410, R9 ;  /* 0x0000541008307816 */ /* 0x000fe40000000009 */
[--C-:B------:R-:W-:Y:S02]  /*6880*/  PRMT R9, R32, 0x3340, R1.reuse ;  /* 0x0000334020097816 */ /* 0x100fe40000000001 */
[----:B------:R-:W-:Y:S02]  /*6890*/  PRMT R11, R52, 0x3340, R1 ;  /* 0x00003340340b7816 */ /* 0x000fe40000000001 */
[----:B------:R-:W-:-:S02]  /*68a0*/  PRMT R8, R40, 0x3340, R31 ;  /* 0x0000334028087816 */ /* 0x000fc4000000001f */
[----:B------:R-:W-:Y:S02]  /*68b0*/  PRMT R10, R26, 0x3340, R39 ;  /* 0x000033401a0a7816 */ /* 0x000fe40000000027 */
[----:B------:R-:W-:Y:S02]  /*68c0*/  F2FP.SATFINITE.E4M3.F32.PACK_AB_MERGE_C R24, R75, R24, RZ ;  /* 0x000000184b18723e */ /* 0x000fe400048070ff */
[----:B------:R-:W-:Y:S02]  /*68d0*/  F2FP.SATFINITE.E4M3.F32.PACK_AB_MERGE_C R20, R79, R20, RZ ;  /* 0x000000144f14723e */ /* 0x000fe400048070ff */
[----:B------:R-:W-:Y:S02]  /*68e0*/  F2FP.SATFINITE.E4M3.F32.PACK_AB_MERGE_C R16, R83, R16, RZ ;  /* 0x000000105310723e */ /* 0x000fe400048070ff */
[----:B------:R-:W-:Y:S02]  /*68f0*/  LOP3.LUT R54, R54, 0xffff, RZ, 0xc0, !PT ;  /* 0x0000ffff36367812 */ /* 0x000fe400078ec0ff */
[----:B------:R-:W-:-:S02]  /*6900*/  LOP3.LUT R43, R50, 0xffff, RZ, 0xc0, !PT ;  /* 0x0000ffff322b7812 */ /* 0x000fc400078ec0ff */
[----:B------:R-:W-:Y:S02]  /*6910*/  LOP3.LUT R46, R46, 0xffff, RZ, 0xc0, !PT ;  /* 0x0000ffff2e2e7812 */ /* 0x000fe400078ec0ff */
[----:B------:R-:W-:Y:S02]  /*6920*/  LOP3.LUT R38, R38, 0xffff, RZ, 0xc0, !PT ;  /* 0x0000ffff26267812 */ /* 0x000fe400078ec0ff */
[----:B------:R-:W-:Y:S02]  /*6930*/  LOP3.LUT R45, R34, 0xffff, RZ, 0xc0, !PT ;  /* 0x0000ffff222d7812 */ /* 0x000fe400078ec0ff */
[----:B------:R-:W-:Y:S02]  /*6940*/  LOP3.LUT R36, R30, 0xffff, RZ, 0xc0, !PT ;  /* 0x0000ffff1e247812 */ /* 0x000fe400078ec0ff */
[----:B------:R-:W-:Y:S01]  /*6950*/  PRMT R51, R14, 0x5410, R17 ;  /* 0x000054100e337816 */ /* 0x000fe20000000011 */
[----:B------:R-:W-:Y:S01]  /*6960*/  IMAD R17, R12, 0x4, R15 ;  /* 0x000000040c117824 */ /* 0x000fe200078e020f */
[----:B------:R-:W-:-:S02]  /*6970*/  PRMT R18, R8, 0x5410, R9 ;  /* 0x0000541008127816 */ /* 0x000fc40000000009 */
[----:B------:R-:W-:Y:S01]  /*6980*/  PRMT R22, R10, 0x5410, R11 ;  /* 0x000054100a167816 */ /* 0x000fe2000000000b */
[----:B------:R-:W-:Y:S01]  /*6990*/  IMAD R19, R12, 0x8, R17 ;  /* 0x000000080c137824 */ /* 0x000fe200078e0211 */
[----:B------:R-:W-:Y:S02]  /*69a0*/  LOP3.LUT R47, R24, 0xffff, RZ, 0xc0, !PT ;  /* 0x0000ffff182f7812 */ /* 0x000fe400078ec0ff */
[----:B------:R-:W-:Y:S01]  /*69b0*/  LOP3.LUT R64, R16, 0xffff, RZ, 0xc0, !PT ;  /* 0x0000ffff10407812 */ /* 0x000fe200078ec0ff */
[----:B------:R-:W-:Y:S01]  /*69c0*/  IMAD R25, R12, 0x4, R19 ;  /* 0x000000040c197824 */ /* 0x000fe200078e0213 */
[----:B------:R-:W-:Y:S02]  /*69d0*/  LOP3.LUT R50, R20, 0xffff, RZ, 0xc0, !PT ;  /* 0x0000ffff14327812 */ /* 0x000fe400078ec0ff */
[--C-:B------:R-:W-:Y:S02]  /*69e0*/  PRMT R9, R46, 0x3340, R1.reuse ;  /* 0x000033402e097816 */ /* 0x100fe40000000001 */
[----:B------:R-:W-:-:S02]  /*69f0*/  PRMT R11, R36, 0x3340, R1 ;  /* 0x00003340240b7816 */ /* 0x000fc40000000001 */
[----:B------:R-:W-:Y:S02]  /*6a00*/  PRMT R8, R54, 0x3340, R43 ;  /* 0x0000334036087816 */ /* 0x000fe4000000002b */
[----:B------:R-:W-:Y:S02]  /*6a10*/  PRMT R10, R38, 0x3340, R45 ;  /* 0x00003340260a7816 */ /* 0x000fe4000000002d */
[----:B------:R-:W-:Y:S02]  /*6a20*/  F2FP.SATFINITE.E4M3.F32.PACK_AB_MERGE_C R42, R55, R42, RZ ;  /* 0x0000002a372a723e */ /* 0x000fe400048070ff */
[----:B------:R-:W-:Y:S02]  /*6a30*/  PRMT R23, R64, 0x3340, R1 ;  /* 0x0000334040177816 */ /* 0x000fe40000000001 */
[----:B------:R-:W-:Y:S02]  /*6a40*/  PRMT R14, R47, 0x3340, R50 ;  /* 0x000033402f0e7816 */ /* 0x000fe40000000032 */
[----:B------:R-:W-:-:S02]  /*6a50*/  PRMT R61, R8, 0x5410, R9 ;  /* 0x00005410083d7816 */ /* 0x000fc40000000009 */
[----:B------:R-:W-:Y:S02]  /*6a60*/  PRMT R55, R10, 0x5410, R11 ;  /* 0x000054100a377816 */ /* 0x000fe4000000000b */
[----:B------:R-:W-:Y:S01]  /*6a70*/  SHF.R.U32.HI R8, RZ, 0x8, R27 ;  /* 0x00000008ff087819 */ /* 0x000fe2000001161b */
[C---:B------:R-:W-:Y:S01]  /*6a80*/  IMAD R27, R12.reuse, 0x4, R25 ;  /* 0x000000040c1b7824 */ /* 0x040fe200078e0219 */
[----:B------:R-:W-:Y:S02]  /*6a90*/  SHF.R.U32.HI R9, RZ, 0x8, R56 ;  /* 0x00000008ff097819 */ /* 0x000fe40000011638 */
[----:B------:R-:W-:Y:S01]  /*6aa0*/  SHF.R.U32.HI R10, RZ, 0x8, R60 ;  /* 0x00000008ff0a7819 */ /* 0x000fe2000001163c */
[----:B------:R-:W-:Y:S01]  /*6ab0*/  IMAD R29, R12, 0x8, R27 ;  /* 0x000000080c1d7824 */ /* 0x000fe200078e021b */
[----:B------:R-:W-:Y:S02]  /*6ac0*/  PRMT R30, R14, 0x5410, R23 ;  /* 0x000054100e1e7816 */ /* 0x000fe40000000017 */
[----:B------:R-:W-:-:S02]  /*6ad0*/  SHF.R.U32.HI R11, RZ, 0x8, R41 ;  /* 0x00000008ff0b7819 */ /* 0x000fc40000011629 */
[----:B------:R-:W-:Y:S02]  /*6ae0*/  SHF.R.U32.HI R14, RZ, 0x8, R66 ;  /* 0x00000008ff0e7819 */ /* 0x000fe40000011642 */
[----:B------:R-:W-:Y:S02]  /*6af0*/  LOP3.LUT R9, R9, 0xffff, RZ, 0xc0, !PT ;  /* 0x0000ffff09097812 */ /* 0x000fe400078ec0ff */
[----:B------:R-:W-:Y:S02]  /*6b00*/  LOP3.LUT R8, R8, 0xffff, RZ, 0xc0, !PT ;  /* 0x0000ffff08087812 */ /* 0x000fe400078ec0ff */
[----:B------:R-:W-:Y:S02]  /*6b10*/  LOP3.LUT R10, R10, 0xffff, RZ, 0xc0, !PT ;  /* 0x0000ffff0a0a7812 */ /* 0x000fe400078ec0ff */
[----:B------:R-:W-:Y:S02]  /*6b20*/  LOP3.LUT R14, R14, 0xffff, RZ, 0xc0, !PT ;  /* 0x0000ffff0e0e7812 */ /* 0x000fe400078ec0ff */
[----:B------:R-:W-:-:S02]  /*6b30*/  LOP3.LUT R11, R11, 0xffff, RZ, 0xc0, !PT ;  /* 0x0000ffff0b0b7812 */ /* 0x000fc400078ec0ff */
[----:B------:R-:W-:Y:S02]  /*6b40*/  PRMT R16, R8, 0x3340, R9 ;  /* 0x0000334008107816 */ /* 0x000fe40000000009 */
[----:B------:R-:W-:Y:S02]  /*6b50*/  PRMT R23, R10, 0x3340, R1 ;  /* 0x000033400a177816 */ /* 0x000fe40000000001 */
[----:B------:R-:W-:Y:S02]  /*6b60*/  SHF.R.U32.HI R8, RZ, 0x8, R70 ;  /* 0x00000008ff087819 */ /* 0x000fe40000011646 */
[----:B------:R-:W-:Y:S01]  /*6b70*/  SHF.R.U32.HI R10, RZ, 0x8, R31 ;  /* 0x00000008ff0a7819 */ /* 0x000fe2000001161f */
[C---:B------:R-:W-:Y:S01]  /*6b80*/  IMAD R31, R12.reuse, 0x4, R29 ;  /* 0x000000040c1f7824 */ /* 0x040fe200078e021d */
[----:B------:R-:W-:Y:S02]  /*6b90*/  SHF.R.U32.HI R9, RZ, 0x8, R40 ;  /* 0x00000008ff097819 */ /* 0x000fe40000011628 */
[----:B------:R-:W-:Y:S01]  /*6ba0*/  PRMT R20, R11, 0x3340, R14 ;  /* 0x000033400b147816 */ /* 0x000fe2000000000e */
[----:B------:R-:W-:Y:S01]  /*6bb0*/  IMAD R33, R12, 0x4, R31 ;  /* 0x000000040c217824 */ /* 0x000fe200078e021f */
[----:B------:R-:W-:-:S02]  /*6bc0*/  SHF.R.U32.HI R11, RZ, 0x8, R32 ;  /* 0x00000008ff0b7819 */ /* 0x000fc40000011620 */
[----:B------:R-:W-:Y:S02]  /*6bd0*/  LOP3.LUT R8, R8, 0xffff, RZ, 0xc0, !PT ;  /* 0x0000ffff08087812 */ /* 0x000fe400078ec0ff */
[----:B------:R-:W-:Y:S02]  /*6be0*/  LOP3.LUT R10, R10, 0xffff, RZ, 0xc0, !PT ;  /* 0x0000ffff0a0a7812 */ /* 0x000fe400078ec0ff */
[----:B------:R-:W-:Y:S02]  /*6bf0*/  LOP3.LUT R9, R9, 0xffff, RZ, 0xc0, !PT ;  /* 0x0000ffff09097812 */ /* 0x000fe400078ec0ff */
[----:B------:R-:W-:Y:S02]  /*6c00*/  LOP3.LUT R14, R11, 0xffff, RZ, 0xc0, !PT ;  /* 0x0000ffff0b0e7812 */ /* 0x000fe400078ec0ff */
[----:B------:R-:W-:Y:S02]  /*6c10*/  PRMT R49, R8, 0x3340, R1 ;  /* 0x0000334008317816 */ /* 0x000fe40000000001 */
[----:B------:R-:W-:-:S02]  /*6c20*/  PRMT R24, R9, 0x3340, R10 ;  /* 0x0000334009187816 */ /* 0x000fc4000000000a */
[----:B------:R-:W-:Y:S02]  /*6c30*/  SHF.R.U32.HI R10, RZ, 0x8, R26 ;  /* 0x00000008ff0a7819 */ /* 0x000fe4000001161a */
[----:B------:R-:W-:Y:S02]  /*6c40*/  SHF.R.U32.HI R11, RZ, 0x8, R39 ;  /* 0x00000008ff0b7819 */ /* 0x000fe40000011627 */
[----:B------:R-:W-:Y:S02]  /*6c50*/  SHF.R.U32.HI R8, RZ, 0x8, R68 ;  /* 0x00000008ff087819 */ /* 0x000fe40000011644 */
[----:B------:R-:W-:Y:S01]  /*6c60*/  SHF.R.U32.HI R9, RZ, 0x8, R35 ;  /* 0x00000008ff097819 */ /* 0x000fe20000011623 */
[----:B------:R-:W-:Y:S01]  /*6c70*/  IMAD R35, R12, 0x8, R33 ;  /* 0x000000080c237824 */ /* 0x000fe200078e0221 */
[----:B------:R-:W-:Y:S02]  /*6c80*/  LOP3.LUT R11, R11, 0xffff, RZ, 0xc0, !PT ;  /* 0x0000ffff0b0b7812 */ /* 0x000fe400078ec0ff */
[----:B------:R-:W-:Y:S01]  /*6c90*/  LOP3.LUT R10, R10, 0xffff, RZ, 0xc0, !PT ;  /* 0x0000ffff0a0a7812 */ /* 0x000fe200078ec0ff */
[----:B------:R-:W-:Y:S01]  /*6ca0*/  IMAD R39, R12, 0x4, R35 ;  /* 0x000000040c277824 */ /* 0x000fe200078e0223 */
[----:B------:R-:W-:-:S02]  /*6cb0*/  LOP3.LUT R9, R9, 0xffff, RZ, 0xc0, !PT ;  /* 0x0000ffff09097812 */ /* 0x000fc400078ec0ff */
[----:B------:R-:W-:Y:S01]  /*6cc0*/  LOP3.LUT R8, R8, 0xffff, RZ, 0xc0, !PT ;  /* 0x0000ffff08087812 */ /* 0x000fe200078ec0ff */
[----:B------:R-:W-:Y:S01]  /*6cd0*/  IMAD R41, R12, 0x4, R39 ;  /* 0x000000040c297824 */ /* 0x000fe200078e0227 */
[----:B------:R-:W-:Y:S02]  /*6ce0*/  PRMT R26, R10, 0x3340, R11 ;  /* 0x000033400a1a7816 */ /* 0x000fe4000000000b */
[----:B------:R-:W-:Y:S02]  /*6cf0*/  PRMT R32, R8, 0x3340, R9 ;  /* 0x0000334008207816 */ /* 0x000fe40000000009 */
[----:B------:R-:W-:Y:S01]  /*6d00*/  SHF.R.U32.HI R10, RZ, 0x8, R43 ;  /* 0x00000008ff0a7819 */ /* 0x000fe2000001162b */
[----:B------:R-:W-:Y:S01]  /*6d10*/  IMAD R43, R12, 0x8, R41 ;  /* 0x000000080c2b7824 */ /* 0x000fe200078e0229 */
[----:B------:R-:W-:Y:S02]  /*6d20*/  SHF.R.U32.HI R9, RZ, 0x8, R54 ;  /* 0x00000008ff097819 */ /* 0x000fe40000011636 */
[----:B------:R-:W-:-:S02]  /*6d30*/  F2FP.SATFINITE.E4M3.F32.PACK_AB_MERGE_C R44, R53, R44, RZ ;  /* 0x0000002c352c723e */ /* 0x000fc400048070ff */
[----:B------:R-:W-:Y:S02]  /*6d40*/  PRMT R53, R14, 0x3340, R1 ;  /* 0x000033400e357816 */ /* 0x000fe40000000001 */
[----:B------:R-:W-:Y:S02]  /*6d50*/  SHF.R.U32.HI R14, RZ, 0x8, R52 ;  /* 0x00000008ff0e7819 */ /* 0x000fe40000011634 */
[----:B------:R-:W-:Y:S02]  /*6d60*/  LOP3.LUT R10, R10, 0xffff, RZ, 0xc0, !PT ;  /* 0x0000ffff0a0a7812 */ /* 0x000fe400078ec0ff */
[----:B------:R-:W-:Y:S02]  /*6d70*/  LOP3.LUT R9, R9, 0xffff, RZ, 0xc0, !PT ;  /* 0x0000ffff09097812 */ /* 0x000fe400078ec0ff */
[----:B------:R-:W-:Y:S02]  /*6d80*/  LOP3.LUT R14, R14, 0xffff, RZ, 0xc0, !PT ;  /* 0x0000ffff0e0e7812 */ /* 0x000fe400078ec0ff */
[----:B------:R-:W-:-:S02]  /*6d90*/  SHF.R.U32.HI R11, RZ, 0x8, R46 ;  /* 0x00000008ff0b7819 */ /* 0x000fc4000001162e */
[----:B------:R-:W-:Y:S02]  /*6da0*/  PRMT R34, R9, 0x3340, R10 ;  /* 0x0000334009227816 */ /* 0x000fe4000000000a */
[----:B------:R-:W-:Y:S02]  /*6db0*/  F2FP.SATFINITE.E4M3.F32.PACK_AB_MERGE_C R58, R117, R58, RZ ;  /* 0x0000003a753a723e */ /* 0x000fe400048070ff */
[----:B------:R-:W-:Y:S02]  /*6dc0*/  SHF.R.U32.HI R8, RZ, 0x8, R62 ;  /* 0x00000008ff087819 */ /* 0x000fe4000001163e */
[----:B------:R-:W-:Y:S01]  /*6dd0*/  SHF.R.U32.HI R9, RZ, 0x8, R45 ;  /* 0x00000008ff097819 */ /* 0x000fe2000001162d */
[----:B------:R-:W-:Y:S01]  /*6de0*/  IMAD R45, R12, 0x4, R43 ;  /* 0x000000040c2d7824 */ /* 0x000fe200078e022b */
[----:B------:R-:W-:Y:S02]  /*6df0*/  PRMT R57, R14, 0x3340, R1 ;  /* 0x000033400e397816 */ /* 0x000fe40000000001 */
[----:B------:R-:W-:-:S02]  /*6e00*/  R2UR UR11, R250 ;  /* 0x00000000fa0b72ca */ /* 0x000fc400000e0000 */
[----:B------:R-:W-:Y:S02]  /*6e10*/  LOP3.LUT R14, R11, 0xffff, RZ, 0xc0, !PT ;  /* 0x0000ffff0b0e7812 */ /* 0x000fe400078ec0ff */
[----:B------:R-:W-:Y:S02]  /*6e20*/  F2FP.SATFINITE.E4M3.F32.PACK_AB_MERGE_C R28, R71, R28, RZ ;  /* 0x0000001c471c723e */ /* 0x000fe400048070ff */
[----:B------:R-:W-:Y:S02]  /*6e30*/  LOP3.LUT R8, R8, 0xffff, RZ, 0xc0, !PT ;  /* 0x0000ffff08087812 */ /* 0x000fe400078ec0ff */
[----:B------:R-:W-:Y:S01]  /*6e40*/  SHF.R.U32.HI R11, RZ, 0x8, R47 ;  /* 0x00000008ff0b7819 */ /* 0x000fe2000001162f */
[----:B------:R-:W-:Y:S01]  /*6e50*/  IMAD R47, R12, 0x4, R45 ;  /* 0x000000040c2f7824 */ /* 0x000fe200078e022d */
[----:B------:R-:W-:Y:S02]  /*6e60*/  LOP3.LUT R58, R58, 0xffff, RZ, 0xc0, !PT ;  /* 0x0000ffff3a3a7812 */ /* 0x000fe400078ec0ff */
[----:B------:R-:W-:Y:S01]  /*6e70*/  PRMT R59, R8, 0x3340, R1 ;  /* 0x00003340083b7816 */ /* 0x000fe20000000001 */
[----:B------:R-:W-:Y:S01]  /*6e80*/  ULEA UR4, UR11, UR5, 0x4 ;  /* 0x000000050b047291 */ /* 0x000fe2000f8e203f */
[----:B------:R-:W-:-:S02]  /*6e90*/  LOP3.LUT R28, R28, 0xffff, RZ, 0xc0, !PT ;  /* 0x0000ffff1c1c7812 */ /* 0x000fc400078ec0ff */
[----:B------:R-:W-:Y:S01]  /*6ea0*/  PRMT R60, R51, 0x4210, R58 ;  /* 0x00004210333c7816 */ /* 0x000fe2000000003a */
[----:B------:R-:W-:Y:S01]  /*6eb0*/  IMAD R51, R12, 0x8, R47 ;  /* 0x000000080c337824 */ /* 0x000fe200078e022f */
[----:B------:R-:W-:Y:S02]  /*6ec0*/  SHF.R.U32.HI R8, RZ, 0x8, R38 ;  /* 0x00000008ff087819 */ /* 0x000fe40000011626 */
[----:B------:R-:W-:Y:S02]  /*6ed0*/  PRMT R65, R14, 0x3340, R1 ;  /* 0x000033400e417816 */ /* 0x000fe40000000001 */
[----:B------:R-:W-:Y:S02]  /*6ee0*/  SHF.R.U32.HI R14, RZ, 0x8, R50 ;  /* 0x00000008ff0e7819 */ /* 0x000fe40000011632 */
[----:B------:R-:W-:Y:S01]  /*6ef0*/  PRMT R62, R55, 0x4210, R28 ;  /* 0x00004210373e7816 */ /* 0x000fe2000000001c */
[----:B------:R-:W-:Y:S01]  /*6f00*/  IMAD R55, R12, 0x4, R51 ;  /* 0x000000040c377824 */ /* 0x000fe200078e0233 */
[----:B------:R-:W-:-:S02]  /*6f10*/  LOP3.LUT R9, R9, 0xffff, RZ, 0xc0, !PT ;  /* 0x0000ffff09097812 */ /* 0x000fc400078ec0ff */
[----:B------:R-:W-:Y:S02]  /*6f20*/  LOP3.LUT R8, R8, 0xffff, RZ, 0xc0, !PT ;  /* 0x0000ffff08087812 */ /* 0x000fe400078ec0ff */
[----:B------:R-:W-:Y:S02]  /*6f30*/  LOP3.LUT R44, R44, 0xffff, RZ, 0xc0, !PT ;  /* 0x0000ffff2c2c7812 */ /* 0x000fe400078ec0ff */
[----:B------:R-:W-:Y:S02]  /*6f40*/  SHF.R.U32.HI R10, RZ, 0x8, R36 ;  /* 0x00000008ff0a7819 */ /* 0x000fe40000011624 */
[----:B------:R-:W-:Y:S02]  /*6f50*/  LOP3.LUT R42, R42, 0xffff, RZ, 0xc0, !PT ;  /* 0x0000ffff2a2a7812 */ /* 0x000fe400078ec0ff */
[----:B------:R-:W-:Y:S02]  /*6f60*/  LOP3.LUT R87, R87, 0xffff, RZ, 0xc0, !PT ;  /* 0x0000ffff57577812 */ /* 0x000fe400078ec0ff */
[----:B------:R-:W-:-:S02]  /*6f70*/  LOP3.LUT R36, R14, 0xffff, RZ, 0xc0, !PT ;  /* 0x0000ffff0e247812 */ /* 0x000fc400078ec0ff */
[----:B------:R-:W-:Y:S01]  /*6f80*/  PRMT R26, R26, 0x5410, R57 ;  /* 0x000054101a1a7816 */ /* 0x000fe20000000039 */
[----:B------:R-:W-:Y:S01]  /*6f90*/  IMAD R57, R12, 0x4, R55 ;  /* 0x000000040c397824 */ /* 0x000fe200078e0237 */
[----:B------:R-:W-:Y:S02]  /*6fa0*/  PRMT R14, R8, 0x3340, R9 ;  /* 0x00003340080e7816 */ /* 0x000fe40000000009 */
[----:B------:R-:W-:Y:S02]  /*6fb0*/  PRMT R9, R21, 0x4210, R44 ;  /* 0x0000421015097816 */ /* 0x000fe4000000002c */
[----:B------:R-:W-:Y:S02]  /*6fc0*/  LOP3.LUT R10, R10, 0xffff, RZ, 0xc0, !PT ;  /* 0x0000ffff0a0a7812 */ /* 0x000fe400078ec0ff */
[----:B------:R-:W-:Y:S02]  /*6fd0*/  LOP3.LUT R11, R11, 0xffff, RZ, 0xc0, !PT ;  /* 0x0000ffff0b0b7812 */ /* 0x000fe400078ec0ff */
[----:B------:R-:W-:-:S02]  /*6fe0*/  SHF.R.U32.HI R8, RZ, 0x8, R64 ;  /* 0x00000008ff087819 */ /* 0x000fc40000011640 */
[----:B------:R-:W-:Y:S02]  /*6ff0*/  PRMT R61, R61, 0x4210, R42 ;  /* 0x000042103d3d7816 */ /* 0x000fe4000000002a */
[----:B------:R-:W-:Y:S02]  /*7000*/  PRMT R63, R30, 0x4210, R87 ;  /* 0x000042101e3f7816 */ /* 0x000fe40000000057 */
[----:B------:R-:W-:Y:S02]  /*7010*/  PRMT R21, R20, 0x5410, R49 ;  /* 0x0000541014157816 */ /* 0x000fe40000000031 */
[----:B------:R-:W-:Y:S01]  /*7020*/  LOP3.LUT R37, R37, 0xffff, RZ, 0xc0, !PT ;  /* 0x0000ffff25257812 */ /* 0x000fe200078ec0ff */
[----:B------:R1:W-:Y:S01]  /*7030*/  STS.128 [R244+UR4+0x80], R60 ;  /* 0x0000803cf4007988 */ /* 0x0003e20008000c04 */
[----:B------:R-:W-:Y:S02]  /*7040*/  LOP3.LUT R69, R69, 0xffff, RZ, 0xc0, !PT ;  /* 0x0000ffff45457812 */ /* 0x000fe400078ec0ff */
[----:B------:R-:W-:-:S02]  /*7050*/  LOP3.LUT R85, R85, 0xffff, RZ, 0xc0, !PT ;  /* 0x0000ffff55557812 */ /* 0x000fc400078ec0ff */
[----:B------:R-:W-:Y:S01]  /*7060*/  PRMT R49, R32, 0x5410, R59 ;  /* 0x0000541020317816 */ /* 0x000fe2000000003b */
[----:B------:R-:W-:Y:S01]  /*7070*/  IMAD R59, R12, 0x8, R57 ;  /* 0x000000080c3b7824 */ /* 0x000fe200078e0239 */
[----:B------:R-:W-:Y:S02]  /*7080*/  PRMT R67, R10, 0x3340, R1 ;  /* 0x000033400a437816 */ /* 0x000fe40000000001 */
[----:B------:R-:W-:Y:S02]  /*7090*/  PRMT R36, R11, 0x3340, R36 ;  /* 0x000033400b247816 */ /* 0x000fe40000000024 */
[----:B------:R-:W-:Y:S02]  /*70a0*/  LOP3.LUT R38, R8, 0xffff, RZ, 0xc0, !PT ;  /* 0x0000ffff08267812 */ /* 0x000fe400078ec0ff */
[----:B------:R-:W-:Y:S02]  /*70b0*/  PRMT R8, R48, 0x4210, R37 ;  /* 0x0000421030087816 */ /* 0x000fe40000000025 */
[----:B------:R-:W-:Y:S01]  /*70c0*/  PRMT R10, R18, 0x4210, R69 ;  /* 0x00004210120a7816 */ /* 0x000fe20000000045 */
[----:B-1----:R-:W-:Y:S01]  /*70d0*/  IMAD R61, R12, 0x4, R59 ;  /* 0x000000040c3d7824 */ /* 0x002fe200078e023b */
[----:B------:R-:W-:-:S02]  /*70e0*/  PRMT R11, R22, 0x4210, R85 ;  /* 0x00004210160b7816 */ /* 0x000fc40000000055 */
[----:B------:R-:W-:Y:S01]  /*70f0*/  PRMT R22, R24, 0x5410, R53 ;  /* 0x0000541018167816 */ /* 0x000fe20000000035 */
[----:B------:R-:W-:Y:S01]  /*7100*/  IMAD R63, R12, 0x4, R61 ;  /* 0x000000040c3f7824 */ /* 0x000fe200078e023d */
[----:B------:R-:W-:Y:S01]  /*7110*/  PRMT R53, R14, 0x5410, R67 ;  /* 0x000054100e357816 */ /* 0x000fe20000000043 */
[----:B------:R1:W-:Y:S01]  /*7120*/  STS.128 [R244+UR4], R8 ;  /* 0x00000008f4007988 */ /* 0x0003e20008000c04 */
[----:B------:R-:W-:Y:S01]  /*7130*/  FADD R14, R7, -1 ;  /* 0xbf800000070e7421 */ /* 0x000fe20000000000 */
[----:B------:R-:W-:Y:S01]  /*7140*/  IMAD R67, R12, 0x8, R63 ;  /* 0x000000080c437824 */ /* 0x000fe200078e023f */
[----:B------:R-:W-:Y:S02]  /*7150*/  PRMT R71, R38, 0x3340, R1 ;  /* 0x0000334026477816 */ /* 0x000fe40000000001 */
[----:B------:R-:W-:Y:S01]  /*7160*/  PRMT R22, R22, 0x5210, R69 ;  /* 0x0000521016167816 */ /* 0x000fe20000000045 */
[----:B------:R-:W-:Y:S01]  /*7170*/  IMAD R69, R12, 0x4, R67 ;  /* 0x000000040c457824 */ /* 0x000fe200078e0243 */
[----:B------:R-:W-:-:S02]  /*7180*/  PRMT R36, R36, 0x5410, R71 ;  /* 0x0000541024247816 */ /* 0x000fc40000000047 */
[----:B------:R-:W-:Y:S01]  /*7190*/  PRMT R16, R16, 0x5410, R23 ;  /* 0x0000541010107816 */ /* 0x000fe20000000017 */
[----:B------:R-:W-:Y:S01]  /*71a0*/  IMAD R71, R12, 0x4, R69 ;  /* 0x000000040c477824 */ /* 0x000fe200078e0245 */
[----:B------:R-:W-:Y:S02]  /*71b0*/  PRMT R21, R21, 0x5210, R44 ;  /* 0x0000521015157816 */ /* 0x000fe4000000002c */
[----:B------:R-:W-:Y:S01]  /*71c0*/  PRMT R20, R16, 0x5210, R37 ;  /* 0x0000521010147816 */ /* 0x000fe20000000025 */
[----:B------:R-:W-:Y:S01]  /*71d0*/  IMAD R75, R12, 0x8, R71 ;  /* 0x000000080c4b7824 */ /* 0x000fe200078e0247 */
[----:B------:R-:W-:Y:S01]  /*71e0*/  PRMT R23, R26, 0x5210, R85 ;  /* 0x000052101a177816 */ /* 0x000fe20000000055 */
[----:B-1----:R-:W-:Y:S01]  /*71f0*/  IMAD.MOV.U32 R9, RZ, RZ, 0x3dc6b27f ;  /* 0x3dc6b27fff097424 */ /* 0x002fe200078e00ff */
[----:B------:R-:W-:Y:S01]  /*7200*/  ISETP.GE.U32.AND P1, PT, R3, 0x7f800000, PT ;  /* 0x7f8000000300780c */ /* 0x000fe20003f26070 */
[----:B------:R-:W-:Y:S01]  /*7210*/  IMAD R77, R12, 0x4, R75 ;  /* 0x000000040c4d7824 */ /* 0x000fe200078e024b */
[----:B------:R-:W-:Y:S01]  /*7220*/  PRMT R65, R34, 0x5410, R65 ;  /* 0x0000541022417816 */ /* 0x000fe20000000041 */
[-C--:B------:R-:W-:Y:S01]  /*7230*/  FFMA.FTZ R7, R6, R9.reuse, -0.16845393180847167969 ;  /* 0xbe2c7f3006077423 */ /* 0x080fe20000010009 */
[----:B------:R-:W-:Y:S01]  /*7240*/  FFMA.FTZ R9, R14, R9, -0.16845393180847167969 ;  /* 0xbe2c7f300e097423 */ /* 0x000fe20000010009 */
[----:B------:R-:W-:Y:S01]  /*7250*/  IMAD R79, R12, 0x4, R77 ;  /* 0x000000040c4f7824 */ /* 0x000fe200078e024d */
[----:B------:R1:W-:Y:S01]  /*7260*/  STS.128 [R244+UR4+0x400], R20 ;  /* 0x00040014f4007988 */ /* 0x0003e20008000c04 */
[----:B------:R-:W-:Y:S01]  /*7270*/  FFMA.FTZ R7, R6, R7, 0.1716887056827545166 ;  /* 0x3e2fcf2a06077423 */ /* 0x000fe20000010007 */
[----:B------:R-:W-:Y:S01]  /*7280*/  FFMA.FTZ R9, R14, R9, 0.1716887056827545166 ;  /* 0x3e2fcf2a0e097423 */ /* 0x000fe20000010009 */
[----:B------:R-:W-:Y:S01]  /*7290*/  IMAD R83, R12, 0x8, R79 ;  /* 0x000000080c537824 */ /* 0x000fe200078e024f */
[----:B------:R-:W-:Y:S01]  /*72a0*/  PRMT R8, R49, 0x5210, R58 ;  /* 0x0000521031087816 */ /* 0x000fe2000000003a */
[----:B------:R-:W-:Y:S01]  /*72b0*/  FFMA.FTZ R7, R6, R7, -0.17900948226451873779 ;  /* 0xbe374e4306077423 */ /* 0x000fe20000010007 */
[----:B------:R-:W-:Y:S01]  /*72c0*/  FFMA.FTZ R9, R14, R9, -0.17900948226451873779 ;  /* 0xbe374e430e097423 */ /* 0x000fe20000010009 */
[----:B------:R-:W-:Y:S01]  /*72d0*/  IMAD R85, R12, 0x4, R83 ;  /* 0x000000040c557824 */ /* 0x000fe200078e0253 */
[----:B------:R-:W-:Y:S01]  /*72e0*/  PRMT R10, R53, 0x5210, R28 ;  /* 0x00005210350a7816 */ /* 0x000fe2000000001c */
[----:B------:R-:W-:Y:S01]  /*72f0*/  FFMA.FTZ R7, R6, R7, 0.20512372255325317383 ;  /* 0x3e520bf406077423 */ /* 0x000fe20000010007 */
[----:B------:R-:W-:Y:S01]  /*7300*/  FFMA.FTZ R9, R14, R9, 0.20512372255325317383 ;  /* 0x3e520bf40e097423 */ /* 0x000fe20000010009 */
[----:B------:R-:W-:-:S02]  /*7310*/  ISETP.GE.U32.AND P2, PT, R2, 0x7f800000, PT ;  /* 0x7f8000000200780c */ /* 0x000fc40003f46070 */
[----:B------:R-:W-:Y:S01]  /*7320*/  FFMA.FTZ R7, R6, R7, -0.24046532809734344482 ;  /* 0xbe763c8b06077423 */ /* 0x000fe20000010007 */
[----:B------:R-:W-:Y:S01]  /*7330*/  FFMA.FTZ R9, R14, R9, -0.24046532809734344482 ;  /* 0xbe763c8b0e097423 */ /* 0x000fe20000010009 */
[----:B------:R-:W-:Y:S02]  /*7340*/  FSETP.NEU.AND P0, PT, R3, RZ, PT ;  /* 0x000000ff0300720b */ /* 0x000fe40003f0d000 */
[----:B------:R-:W-:Y:S01]  /*7350*/  FFMA.FTZ R7, R6, R7, 0.28857114911079406738 ;  /* 0x3e93bf9906077423 */ /* 0x000fe20000010007 */
[----:B------:R-:W-:Y:S01]  /*7360*/  FFMA.FTZ R11, R14, R9, 0.28857114911079406738 ;  /* 0x3e93bf990e0b7423 */ /* 0x000fe20000010009 */
[----:B------:R-:W-:Y:S02]  /*7370*/  PRMT R9, R65, 0x5210, R42 ;  /* 0x0000521041097816 */ /* 0x000fe4000000002a */
[----:B------:R-:W-:Y:S01]  /*7380*/  FFMA.FTZ R7, R6, R7, -0.36067417263984680176 ;  /* 0xbeb8aa4906077423 */ /* 0x000fe20000010007 */
[----:B------:R-:W-:Y:S01]  /*7390*/  FFMA.FTZ R11, R14, R11, -0.36067417263984680176 ;  /* 0xbeb8aa490e0b7423 */ /* 0x000fe2000001000b */
[----:B-1----:R-:W-:-:S02]  /*73a0*/  LEA.HI R23, R247, 0x5c, RZ, 0x1a ;  /* 0x0000005cf7177811 */ /* 0x002fc400078fd0ff */
[----:B------:R-:W-:Y:S01]  /*73b0*/  FFMA.FTZ R7, R6, R7, 0.48089820146560668945 ;  /* 0x3ef6384a06077423 */ /* 0x000fe20000010007 */
[----:B------:R-:W-:Y:S01]  /*73c0*/  FFMA.FTZ R21, R14, R11, 0.48089820146560668945 ;  /* 0x3ef6384a0e157423 */ /* 0x000fe2000001000b */
[----:B------:R-:W-:Y:S01]  /*73d0*/  PRMT R11, R36, 0x5210, R87 ;  /* 0x00005210240b7816 */ /* 0x000fe20000000057 */
[----:B------:R-:W-:Y:S02]  /*73e0*/  IMAD R87, R12, 0x4, R85 ;  /* 0x000000040c577824 */ /* 0x000fe400078e0255 */
[----:B------:R-:W-:Y:S01]  /*73f0*/  FFMA.FTZ R7, R6, R7, -0.72134751081466674805 ;  /* 0xbf38aa3b06077423 */ /* 0x000fe20000010007 */
[----:B------:R-:W-:Y:S01]  /*7400*/  FFMA.FTZ R21, R14, R21, -0.72134751081466674805 ;  /* 0xbf38aa3b0e157423 */ /* 0x000fe20000010015 */
[----:B------:R-:W-:Y:S01]  /*7410*/  LEA.HI R37, R247, 0x6c, RZ, 0x1a ;  /* 0x0000006cf7257811 */ /* 0x000fe200078fd0ff */
[----:B------:R-:W-:Y:S02]  /*7420*/  IMAD R91, R12, 0x8, R87 ;  /* 0x000000080c5b7824 */ /* 0x000fe400078e0257 */
[----:B------:R-:W-:Y:S01]  /*7430*/  FMUL R7, R6, R7 ;  /* 0x0000000706077220 */ /* 0x000fe20000400000 */
[----:B------:R-:W-:Y:S01]  /*7440*/  FMUL R21, R14, R21 ;  /* 0x000000150e157220 */ /* 0x000fe20000400000 */
[----:B------:R1:W-:Y:S01]  /*7450*/  STS.128 [R244+UR4+0x480], R8 ;  /* 0x00048008f4007988 */ /* 0x0003e20008000c04 */
[----:B------:R-:W-:-:S02]  /*7460*/  IMAD R95, R12, 0x4, R91 ;  /* 0x000000040c5f7824 */ /* 0x000fc400078e025b */
[----:B------:R-:W-:Y:S01]  /*7470*/  FMUL R7, R6, R7 ;  /* 0x0000000706077220 */ /* 0x000fe20000400000 */
[----:B------:R-:W-:Y:S01]  /*7480*/  FMUL R21, R14, R21 ;  /* 0x000000150e157220 */ /* 0x000fe20000400000 */
[----:B0-----:R-:W-:Y:S01]  /*7490*/  UIMAD UR4, UR10, UR8, URZ ;  /* 0x000000080a0472a4 */ /* 0x001fe2000f8e023f */
[----:B------:R-:W-:Y:S02]  /*74a0*/  IMAD R97, R12, 0x4, R95 ;  /* 0x000000040c617824 */ /* 0x000fe400078e025f */
[----:B------:R-:W-:Y:S01]  /*74b0*/  FFMA.FTZ R6, R6, 1.4426950216293334961, R7 ;  /* 0x3fb8aa3b06067823 */ /* 0x000fe20000010007 */
[----:B------:R-:W-:Y:S01]  /*74c0*/  FFMA.FTZ R21, R14, 1.4426950216293334961, R21 ;  /* 0x3fb8aa3b0e157823 */ /* 0x000fe20000010015 */
[----:B------:R-:W-:Y:S01]  /*74d0*/  USHF.R.S32.HI UR8, URZ, 0x1f, UR4 ;  /* 0x0000001f3f087899 */ /* 0x000fe20008011404 */
[----:B------:R-:W-:Y:S02]  /*74e0*/  IMAD R101, R12, 0x8, R97 ;  /* 0x000000080c657824 */ /* 0x000fe400078e0261 */
[----:B------:R-:W-:Y:S01]  /*74f0*/  FADD R116, R5, R6 ;  /* 0x0000000605747221 */ /* 0x000fe20000000000 */
[----:B------:R-:W-:Y:S01]  /*7500*/  FADD R117, R4, R21 ;  /* 0x0000001504757221 */ /* 0x000fe20000000000 */
[----:B------:R-:W-:Y:S01]  /*7510*/  @P1 IMAD.MOV.U32 R4, RZ, RZ, 0x7f800000 ;  /* 0x7f800000ff041424 */ /* 0x000fe200078e00ff */
[C---:B------:R-:W-:Y:S01]  /*7520*/  LEA.HI R7, R247.reuse, 0x1c, RZ, 0x1a ;  /* 0x0000001cf7077811 */ /* 0x040fe200078fd0ff */
[----:B------:R-:W-:Y:S01]  /*7530*/  IMAD R103, R12, 0x4, R101 ;  /* 0x000000040c677824 */ /* 0x000fe200078e0265 */
[----:B------:R-:W-:Y:S01]  /*7540*/  LEA.HI R21, R247, 0x4c, RZ, 0x1a ;  /* 0x0000004cf7157811 */ /* 0x000fe200078fd0ff */
[----:B------:R-:W-:-:S02]  /*7550*/  IMAD R5, R245, UR9, RZ ;  /* 0x00000009f5057c24 */ /* 0x000fc4000f8e02ff */
[----:B------:R-:W-:Y:S01]  /*7560*/  @P1 FFMA.FTZ R116, R3, R4, +INF ;  /* 0x7f80000003741423 */ /* 0x000fe20000010004 */
[C---:B------:R-:W-:Y:S01]  /*7570*/  IMAD R105, R12.reuse, 0x4, R103 ;  /* 0x000000040c697824 */ /* 0x040fe200078e0267 */
[----:B-1----:R-:W-:Y:S01]  /*7580*/  LEA.HI R9, R247, 0x2c, RZ, 0x1a ;  /* 0x0000002cf7097811 */ /* 0x002fe200078fd0ff */
[----:B------:R-:W-:Y:S01]  /*7590*/  @P2 IMAD.MOV.U32 R3, RZ, RZ, 0x7f800000 ;  /* 0x7f800000ff032424 */ /* 0x000fe200078e00ff */
[----:B--2---:R-:W-:Y:S01]  /*75a0*/  IADD3 R134, P3, P4, R5, UR4, R134 ;  /* 0x0000000405867c10 */ /* 0x004fe2000fc7e086 */
[----:B------:R-:W-:Y:S01]  /*75b0*/  IMAD R109, R12, 0x8, R105 ;  /* 0x000000080c6d7824 */ /* 0x000fe200078e0269 */
[----:B------:R-:W-:Y:S01]  /*75c0*/  SHF.R.S32.HI R4, RZ, 0x1f, R5 ;  /* 0x0000001fff047819 */ /* 0x000fe20000011405 */
[----:B------:R-:W-:Y:S01]  /*75d0*/  @P2 FFMA.FTZ R117, R2, R3, +INF ;  /* 0x7f80000002752423 */ /* 0x000fe20000010003 */
[----:B------:R-:W-:Y:S01]  /*75e0*/  LEA.HI R5, R247, 0xc, RZ, 0x1a ;  /* 0x0000000cf7057811 */ /* 0x000fe200078fd0ff */
[----:B------:R-:W-:Y:S01]  /*75f0*/  IMAD R111, R12, 0x4, R109 ;  /* 0x000000040c6f7824 */ /* 0x000fe200078e026d */
[----:B------:R-:W-:Y:S01]  /*7600*/  IADD3.X R146, R4, UR8, R135, P3, P4 ;  /* 0x0000000804927c10 */ /* 0x000fe20009fe8487 */
[-C--:B------:R-:W-:Y:S01]  /*7610*/  IMAD R6, R9, R12.reuse, RZ ;  /* 0x0000000c09067224 */ /* 0x080fe200078e02ff */
[C---:B------:R-:W-:Y:S01]  /*7620*/  LEA.HI R11, R247.reuse, 0x3c, RZ, 0x1a ;  /* 0x0000003cf70b7811 */ /* 0x040fe200078fd0ff */
[C---:B------:R-:W-:Y:S01]  /*7630*/  IMAD R113, R12.reuse, 0x4, R111 ;  /* 0x000000040c717824 */ /* 0x040fe200078e026f */
[----:B------:R-:W-:Y:S01]  /*7640*/  LEA.HI R49, R247, 0x7c, RZ, 0x1a ;  /* 0x0000007cf7317811 */ /* 0x000fe200078fd0ff */
        /* <DEDUP_REMOVED lines=14> */
[----:B------:R-:W-:Y:S01]  /*7730*/  IMAD R127, R12, 0x8, R123 ;  /* 0x000000080c7f7824 */ /* 0x000fe200078e027b */
[----:B------:R-:W-:Y:S01]  /*7740*/  LEA.HI R3, R247, 0xfc, RZ, 0x1a ;  /* 0x000000fcf7037811 */ /* 0x000fe200078fd0ff */
[----:B------:R-:W-:Y:S01]  /*7750*/  IMAD R9, R23, R12, RZ ;  /* 0x0000000c17097224 */ /* 0x000fe200078e02ff */
[----:B------:R-:W-:Y:S01]  /*7760*/  FSETP.NEU.AND P1, PT, R2, RZ, PT ;  /* 0x000000ff0200720b */ /* 0x000fe20003f2d000 */
[C---:B------:R-:W-:Y:S01]  /*7770*/  IMAD R129, R12.reuse, 0x4, R127 ;  /* 0x000000040c817824 */ /* 0x040fe200078e027f */
[----:B------:R-:W-:Y:S01]  /*7780*/  IADD3 R2, P5, R13, R134, RZ ;  /* 0x000000860d027210 */ /* 0x000fe20007fbe0ff */
[----:B------:R-:W-:Y:S01]  /*7790*/  IMAD R10, R37, R12, RZ ;  /* 0x0000000c250a7224 */ /* 0x000fe200078e02ff */
[-C--:B------:R-:W-:Y:S01]  /*77a0*/  IADD3 R14, P4, R17, R134.reuse, RZ ;  /* 0x00000086110e7210 */ /* 0x080fe20007f9e0ff */
[----:B------:R-:W-:Y:S01]  /*77b0*/  IMAD R131, R12, 0x4, R129 ;  /* 0x000000040c837824 */ /* 0x000fe200078e0281 */
[----:B------:R-:W-:Y:S01]  /*77c0*/  IADD3 R16, P3, R4, R134, RZ ;  /* 0x0000008604107210 */ /* 0x000fe20007f7e0ff */
[----:B------:R-:W-:Y:S01]  /*77d0*/  IMAD R11, R49, R12, RZ ;  /* 0x0000000c310b7224 */ /* 0x000fe200078e02ff */
[----:B------:R-:W-:Y:S01]  /*77e0*/  IADD3 R18, P6, R19, R134, RZ ;  /* 0x0000008613127210 */ /* 0x000fe20007fde0ff */
[C---:B------:R-:W-:Y:S01]  /*77f0*/  IMAD R135, R12.reuse, 0x8, R131 ;  /* 0x000000080c877824 */ /* 0x040fe200078e0283 */
[----:B------:R-:W-:Y:S01]  /*7800*/  USHF.R.U32.HI UR4, URZ, 0x2, UR11 ;  /* 0x000000023f047899 */ /* 0x000fe2000801160b */
[----:B------:R-:W-:Y:S01]  /*7810*/  IMAD R81, R81, R12, RZ ;  /* 0x0000000c51517224 */ /* 0x000fe200078e02ff */
[----:B------:R-:W-:Y:S01]  /*7820*/  LEA.HI.X.SX32 R19, R19, R146, 0x1, P6 ;  /* 0x0000009213137211 */ /* 0x000fe200030f0eff */
[----:B------:R-:W-:Y:S01]  /*7830*/  IMAD R139, R12, 0x4, R135 ;  /* 0x000000040c8b7824 */ /* 0x000fe200078e0287 */
[----:B------:R-:W-:Y:S01]  /*7840*/  IADD3 R28, P6, R31, R134, RZ ;  /* 0x000000861f1c7210 */ /* 0x000fe20007fde0ff */
[-C--:B------:R-:W-:Y:S01]  /*7850*/  IMAD R89, R89, R12.reuse, RZ ;  /* 0x0000000c59597224 */ /* 0x080fe200078e02ff */
[----:B------:R-:W-:Y:S01]  /*7860*/  LOP3.LUT R246, R246, UR4, RZ, 0x3c, !PT ;  /* 0x00000004f6f67c12 */ /* 0x000fe2000f8e3cff */
[-C--:B------:R-:W-:Y:S01]  /*7870*/  IMAD R99, R99, R12.reuse, RZ ;  /* 0x0000000c63637224 */ /* 0x080fe200078e02ff */
[----:B------:R-:W-:Y:S01]  /*7880*/  FSEL R116, R116, -INF , P0 ;  /* 0xff80000074747808 */ /* 0x000fe20000000000 */
[-C--:B------:R-:W-:Y:S01]  /*7890*/  IMAD R107, R107, R12.reuse, RZ ;  /* 0x0000000c6b6b7224 */ /* 0x080fe200078e02ff */
[----:B------:R-:W-:Y:S01]  /*78a0*/  LOP3.LUT R144, R246, 0x40, RZ, 0x3c, !PT ;  /* 0x00000040f6907812 */ /* 0x000fe200078e3cff */
[-C--:B------:R-:W-:Y:S01]  /*78b0*/  IMAD R115, R115, R12.reuse, RZ ;  /* 0x0000000c73737224 */ /* 0x080fe200078e02ff */
[----:B------:R-:W-:Y:S01]  /*78c0*/  FSEL R117, R117, -INF , P1 ;  /* 0xff80000075757808 */ /* 0x000fe20000800000 */
[----:B------:R-:W-:-:S02]  /*78d0*/  IMAD R125, R125, R12, RZ ;  /* 0x0000000c7d7d7224 */ /* 0x000fc400078e02ff */
[----:B------:R-:W-:Y:S01]  /*78e0*/  FFMA R116, R116, 0.69314718246459960938, R93 ;  /* 0x3f31721874747823 */ /* 0x000fe2000000005d */
[-C--:B------:R-:W-:Y:S01]  /*78f0*/  IMAD R133, R133, R12.reuse, RZ ;  /* 0x0000000c85857224 */ /* 0x080fe200078e02ff */
[----:B------:R-:W-:Y:S01]  /*7900*/  ULDC UR8, c[0x0][0x27c] ;  /* 0x00009f0000087ab9 */ /* 0x000fe20000000800 */
[----:B------:R-:W-:Y:S01]  /*7910*/  IMAD R142, R3, R12, RZ ;  /* 0x0000000c038e7224 */ /* 0x000fe200078e02ff */
[----:B------:R-:W-:Y:S01]  /*7920*/  LEA.HI.X.SX32 R3, R13, R146, 0x1, P5 ;  /* 0x000000920d037211 */ /* 0x000fe200028f0eff */
[----:B------:R-:W-:Y:S01]  /*7930*/  IMAD R141, R12, 0x4, R139 ;  /* 0x000000040c8d7824 */ /* 0x000fe200078e028b */
[----:B------:R-:W-:Y:S01]  /*7940*/  BAR.SYNC.DEFER_BLOCKING 0x0 ;  /* 0x0000000000007b1d */ /* 0x000fe20000010000 */
[-C--:B------:R-:W-:Y:S01]  /*7950*/  IADD3 R12, P2, R15, R134.reuse, RZ ;  /* 0x000000860f0c7210 */ /* 0x080fe20007f5e0ff */
[----:B------:R-:W-:Y:S01]  /*7960*/  FFMA R117, R117, 0.69314718246459960938, R92 ;  /* 0x3f31721875757823 */ /* 0x000fe2000000005c */
[----:B------:R-:W-:Y:S01]  /*7970*/  IADD3 R20, P5, R25, R134, RZ ;  /* 0x0000008619147210 */ /* 0x000fe20007fbe0ff */
[----:B------:R-:W-:Y:S01]  /*7980*/  UIMAD UR8, UR10, UR8, URZ ;  /* 0x000000080a0872a4 */ /* 0x000fe2000f8e023f */
[----:B------:R-:W-:-:S02]  /*7990*/  LEA.HI.X.SX32 R13, R15, R146, 0x1, P2 ;  /* 0x000000920f0d7211 */ /* 0x000fc400010f0eff */
[----:B------:R-:W-:Y:S01]  /*79a0*/  IADD3 R22, P2, R27, R134, RZ ;  /* 0x000000861b167210 */ /* 0x000fe20007f5e0ff */
[----:B------:R-:W-:Y:S01]  /*79b0*/  USHF.L.U32 UR4, UR8, 0x2, URZ ;  /* 0x0000000208047899 */ /* 0x000fe2000800063f */
[----:B------:R-:W-:Y:S01]  /*79c0*/  LEA.HI.X.SX32 R15, R17, R146, 0x1, P4 ;  /* 0x00000092110f7211 */ /* 0x000fe200020f0eff */
[----:B------:R-:W-:Y:S01]  /*79d0*/  UIMAD.WIDE UR8, UR8, 0x4, URZ ;  /* 0x00000004080878a5 */ /* 0x000fe2000f8e023f */
[----:B------:R-:W-:Y:S02]  /*79e0*/  IADD3 R24, P4, R5, R134, RZ ;  /* 0x0000008605187210 */ /* 0x000fe40007f9e0ff */
[----:B------:R-:W-:Y:S02]  /*79f0*/  LEA.HI.X.SX32 R17, R4, R146, 0x1, P3 ;  /* 0x0000009204117211 */ /* 0x000fe400018f0eff */
[----:B------:R-:W-:Y:S02]  /*7a00*/  IADD3 R26, P3, R29, R134, RZ ;  /* 0x000000861d1a7210 */ /* 0x000fe40007f7e0ff */
[----:B------:R-:W-:-:S02]  /*7a10*/  LEA.HI.X.SX32 R21, R25, R146, 0x1, P5 ;  /* 0x0000009219157211 */ /* 0x000fc400028f0eff */
[----:B------:R-:W-:Y:S02]  /*7a20*/  IADD3 R30, P5, R33, R134, RZ ;  /* 0x00000086211e7210 */ /* 0x000fe40007fbe0ff */
[----:B------:R-:W-:Y:S02]  /*7a30*/  LEA.HI.X.SX32 R23, R27, R146, 0x1, P2 ;  /* 0x000000921b177211 */ /* 0x000fe400010f0eff */
        /* <DEDUP_REMOVED lines=11> */
[-C--:B------:R-:W-:Y:S02]  /*7af0*/  LEA.HI.X.SX32 R37, R35, R146.reuse, 0x1, P4 ;  /* 0x0000009223257211 */ /* 0x080fe400020f0eff */
[-C--:B------:R-:W-:Y:S02]  /*7b00*/  LEA.HI.X.SX32 R35, R39, R146.reuse, 0x1, P3 ;  /* 0x0000009227237211 */ /* 0x080fe400018f0eff */
[-C--:B------:R-:W-:Y:S02]  /*7b10*/  LEA.HI.X.SX32 R39, R41, R146.reuse, 0x1, P6 ;  /* 0x0000009229277211 */ /* 0x080fe400030f0eff */
[----:B------:R-:W-:Y:S02]  /*7b20*/  LEA.HI.X.SX32 R41, R7, R146, 0x1, P5 ;  /* 0x0000009207297211 */ /* 0x000fe400028f0eff */
[----:B------:R-:W-:Y:S01]  /*7b30*/  IADD3 R52, P5, R51, R134, RZ ;  /* 0x0000008633347210 */ /* 0x000fe20007fbe0ff */
[----:B------:R-:W0:Y:S01]  /*7b40*/  LDS.128 R4, [R246+UR5] ;  /* 0x00000005f6047984 */ /* 0x000e220008000c00 */
[----:B------:R-:W-:-:S02]  /*7b50*/  LEA.HI.X.SX32 R43, R43, R146, 0x1, P2 ;  /* 0x000000922b2b7211 */ /* 0x000fc400010f0eff */
[-C--:B------:R-:W-:Y:S02]  /*7b60*/  IADD3 R44, P4, R45, R134.reuse, RZ ;  /* 0x000000862d2c7210 */ /* 0x080fe40007f9e0ff */
[----:B------:R-:W-:Y:S02]  /*7b70*/  IADD3 R50, P2, R55, R134, RZ ;  /* 0x0000008637327210 */ /* 0x000fe40007f5e0ff */
[-C--:B------:R-:W-:Y:S02]  /*7b80*/  LEA.HI.X.SX32 R53, R51, R146.reuse, 0x1, P5 ;  /* 0x0000009233357211 */ /* 0x080fe400028f0eff */
[-C--:B------:R-:W-:Y:S02]  /*7b90*/  LEA.HI.X.SX32 R45, R45, R146.reuse, 0x1, P4 ;  /* 0x000000922d2d7211 */ /* 0x080fe400020f0eff */
[----:B------:R-:W-:Y:S02]  /*7ba0*/  LEA.HI.X.SX32 R51, R55, R146, 0x1, P2 ;  /* 0x0000009237337211 */ /* 0x000fe400010f0eff */
[----:B------:R-:W-:-:S02]  /*7bb0*/  IADD3 R46, P3, R47, R134, RZ ;  /* 0x000000862f2e7210 */ /* 0x000fc40007f7e0ff */
[-C--:B------:R-:W-:Y:S02]  /*7bc0*/  IADD3 R54, P4, R57, R134.reuse, RZ ;  /* 0x0000008639367210 */ /* 0x080fe40007f9e0ff */
[----:B------:R-:W-:Y:S02]  /*7bd0*/  IADD3 R62, P2, R63, R134, RZ ;  /* 0x000000863f3e7210 */ /* 0x000fe40007f5e0ff */
[-C--:B------:R-:W-:Y:S02]  /*7be0*/  LEA.HI.X.SX32 R47, R47, R146.reuse, 0x1, P3 ;  /* 0x000000922f2f7211 */ /* 0x080fe400018f0eff */
[-C--:B------:R-:W-:Y:S02]  /*7bf0*/  LEA.HI.X.SX32 R55, R57, R146.reuse, 0x1, P4 ;  /* 0x0000009239377211 */ /* 0x080fe400020f0eff */
[----:B------:R-:W-:Y:S02]  /*7c00*/  LEA.HI.X.SX32 R63, R63, R146, 0x1, P2 ;  /* 0x000000923f3f7211 */ /* 0x000fe400010f0eff */
[----:B------:R-:W-:-:S02]  /*7c10*/  IADD3 R48, P6, R8, R134, RZ ;  /* 0x0000008608307210 */ /* 0x000fc40007fde0ff */
[-C--:B------:R-:W-:Y:S02]  /*7c20*/  IADD3 R56, P3, R9, R134.reuse, RZ ;  /* 0x0000008609387210 */ /* 0x080fe40007f7e0ff */
[-C--:B------:R-:W-:Y:S02]  /*7c30*/  IADD3 R64, P4, R10, R134.reuse, RZ ;  /* 0x000000860a407210 */ /* 0x080fe40007f9e0ff */
[----:B------:R-:W-:Y:S02]  /*7c40*/  IADD3 R72, P2, R11, R134, RZ ;  /* 0x000000860b487210 */ /* 0x000fe40007f5e0ff */
[-C--:B------:R-:W-:Y:S02]  /*7c50*/  LEA.HI.X.SX32 R49, R8, R146.reuse, 0x1, P6 ;  /* 0x0000009208317211 */ /* 0x080fe400030f0eff */
[-C--:B------:R-:W-:Y:S02]  /*7c60*/  LEA.HI.X.SX32 R57, R9, R146.reuse, 0x1, P3 ;  /* 0x0000009209397211 */ /* 0x080fe400018f0eff */
[----:B------:R-:W-:-:S02]  /*7c70*/  LEA.HI.X.SX32 R65, R10, R146, 0x1, P4 ;  /* 0x000000920a417211 */ /* 0x000fc400020f0eff */
[----:B------:R-:W-:Y:S02]  /*7c80*/  LEA.HI.X.SX32 R73, R11, R146, 0x1, P2 ;  /* 0x000000920b497211 */ /* 0x000fe400010f0eff */
[----:B------:R-:W1:Y:S01]  /*7c90*/  LDS.128 R8, [R144+UR5] ;  /* 0x0000000590087984 */ /* 0x000e620008000c00 */
[----:B0-----:R-:W-:Y:S02]  /*7ca0*/  PRMT R173, R4, 0x7770, RZ ;  /* 0x0000777004ad7816 */ /* 0x001fe400000000ff */
[C---:B------:R-:W-:Y:S02]  /*7cb0*/  PRMT R159, R5.reuse, 0x7773, RZ ;  /* 0x00007773059f7816 */ /* 0x040fe400000000ff */
[C---:B------:R-:W-:Y:S01]  /*7cc0*/  PRMT R161, R5.reuse, 0x7772, RZ ;  /* 0x0000777205a17816 */ /* 0x040fe200000000ff */
[----:B------:R0:W-:Y:S01]  /*7cd0*/  STG.E.U8 desc[UR6][R2.64], R173 ;  /* 0x000000ad02007986 */ /* 0x0001e2000c101106 */
[C---:B------:R-:W-:Y:S02]  /*7ce0*/  PRMT R163, R5.reuse, 0x7771, RZ ;  /* 0x0000777105a37816 */ /* 0x040fe400000000ff */
[----:B------:R-:W-:-:S02]  /*7cf0*/  PRMT R165, R5, 0x7770, RZ ;  /* 0x0000777005a57816 */ /* 0x000fc400000000ff */
[C---:B------:R-:W-:Y:S02]  /*7d00*/  PRMT R171, R4.reuse, 0x7771, RZ ;  /* 0x0000777104ab7816 */ /* 0x040fe400000000ff */
[C---:B------:R-:W-:Y:S02]  /*7d10*/  PRMT R169, R4.reuse, 0x7772, RZ ;  /* 0x0000777204a97816 */ /* 0x040fe400000000ff */
[----:B------:R-:W-:Y:S02]  /*7d20*/  PRMT R167, R4, 0x7773, RZ ;  /* 0x0000777304a77816 */ /* 0x000fe400000000ff */
[C---:B------:R-:W-:Y:S02]  /*7d30*/  PRMT R151, R6.reuse, 0x7773, RZ ;  /* 0x0000777306977816 */ /* 0x040fe400000000ff */
[C---:B------:R-:W-:Y:S02]  /*7d40*/  PRMT R153, R6.reuse, 0x7772, RZ ;  /* 0x0000777206997816 */ /* 0x040fe400000000ff */
[----:B------:R-:W-:-:S02]  /*7d50*/  PRMT R155, R6, 0x7771, RZ ;  /* 0x00007771069b7816 */ /* 0x000fc400000000ff */
[----:B------:R-:W-:Y:S02]  /*7d60*/  PRMT R157, R6, 0x7770, RZ ;  /* 0x00007770069d7816 */ /* 0x000fe400000000ff */
[C---:B------:R-:W-:Y:S02]  /*7d70*/  PRMT R143, R7.reuse, 0x7773, RZ ;  /* 0x00007773078f7816 */ /* 0x040fe400000000ff */
[C---:B------:R-:W-:Y:S02]  /*7d80*/  PRMT R145, R7.reuse, 0x7772, RZ ;  /* 0x0000777207917816 */ /* 0x040fe400000000ff */
[C---:B------:R-:W-:Y:S02]  /*7d90*/  PRMT R147, R7.reuse, 0x7771, RZ ;  /* 0x0000777107937816 */ /* 0x040fe400000000ff */
[----:B------:R-:W-:Y:S02]  /*7da0*/  PRMT R149, R7, 0x7770, RZ ;  /* 0x0000777007957816 */ /* 0x000fe400000000ff */
[----:B------:R-:W-:-:S02]  /*7db0*/  IADD3 R58, P6, R59, R134, RZ ;  /* 0x000000863b3a7210 */ /* 0x000fc40007fde0ff */
[-C--:B------:R-:W-:Y:S02]  /*7dc0*/  IADD3 R60, P5, R61, R134.reuse, RZ ;  /* 0x000000863d3c7210 */ /* 0x080fe40007fbe0ff */
[----:B------:R-:W-:Y:S02]  /*7dd0*/  IADD3 R66, P3, R67, R134, RZ ;  /* 0x0000008643427210 */ /* 0x000fe40007f7e0ff */
[----:B------:R-:W-:Y:S02]  /*7de0*/  LEA.HI.X.SX32 R59, R59, R146, 0x1, P6 ;  /* 0x000000923b3b7211 */ /* 0x000fe400030f0eff */
[C---:B-1----:R-:W-:Y:S02]  /*7df0*/  PRMT R5, R8.reuse, 0x7770, RZ ;  /* 0x0000777008057816 */ /* 0x042fe400000000ff */
[C---:B------:R-:W-:Y:S02]  /*7e00*/  PRMT R197, R8.reuse, 0x7771, RZ ;  /* 0x0000777108c57816 */ /* 0x040fe400000000ff */
[C---:B------:R-:W-:Y:S01]  /*7e10*/  PRMT R195, R8.reuse, 0x7772, RZ ;  /* 0x0000777208c37816 */ /* 0x040fe200000000ff */
[----:B------:R-:W-:Y:S01]  /*7e20*/  STG.E.U8 desc[UR6][R12.64], R5 ;  /* 0x000000050c007986 */ /* 0x000fe2000c101106 */
[----:B------:R-:W-:-:S02]  /*7e30*/  PRMT R193, R8, 0x7773, RZ ;  /* 0x0000777308c17816 */ /* 0x000fc400000000ff */
[C---:B------:R-:W-:Y:S01]  /*7e40*/  PRMT R187, R9.reuse, 0x7773, RZ ;  /* 0x0000777309bb7816 */ /* 0x040fe200000000ff */
[----:B------:R-:W-:Y:S01]  /*7e50*/  STG.E.U8 desc[UR6][R14.64], R171 ;  /* 0x000000ab0e007986 */ /* 0x000fe2000c101106 */
[C---:B------:R-:W-:Y:S02]  /*7e60*/  PRMT R189, R9.reuse, 0x7772, RZ ;  /* 0x0000777209bd7816 */ /* 0x040fe400000000ff */
[C---:B------:R-:W-:Y:S01]  /*7e70*/  PRMT R191, R9.reuse, 0x7771, RZ ;  /* 0x0000777109bf7816 */ /* 0x040fe200000000ff */
[----:B------:R-:W-:Y:S01]  /*7e80*/  STG.E.U8 desc[UR6][R16.64], R197 ;  /* 0x000000c510007986 */ /* 0x000fe2000c101106 */
[----:B------:R-:W-:Y:S02]  /*7e90*/  PRMT R9, R9, 0x7770, RZ ;  /* 0x0000777009097816 */ /* 0x000fe400000000ff */
[C---:B------:R-:W-:Y:S01]  /*7ea0*/  PRMT R179, R10.reuse, 0x7773, RZ ;  /* 0x000077730ab37816 */ /* 0x040fe200000000ff */
[----:B------:R-:W-:Y:S01]  /*7eb0*/  STG.E.U8 desc[UR6][R18.64], R169 ;  /* 0x000000a912007986 */ /* 0x000fe2000c101106 */
[----:B------:R-:W-:-:S02]  /*7ec0*/  PRMT R181, R10, 0x7772, RZ ;  /* 0x000077720ab57816 */ /* 0x000fc400000000ff */
[C---:B------:R-:W-:Y:S01]  /*7ed0*/  PRMT R183, R10.reuse, 0x7771, RZ ;  /* 0x000077710ab77816 */ /* 0x040fe200000000ff */
[----:B------:R-:W-:Y:S01]  /*7ee0*/  STG.E.U8 desc[UR6][R20.64], R195 ;  /* 0x000000c314007986 */ /* 0x000fe2000c101106 */
[----:B------:R-:W-:Y:S02]  /*7ef0*/  PRMT R185, R10, 0x7770, RZ ;  /* 0x000077700ab97816 */ /* 0x000fe400000000ff */
[C---:B0-----:R-:W-:Y:S01]  /*7f00*/  PRMT R3, R11.reuse, 0x7773, RZ ;  /* 0x000077730b037816 */ /* 0x041fe200000000ff */
[----:B------:R-:W-:Y:S01]  /*7f10*/  STG.E.U8 desc[UR6][R22.64], R167 ;  /* 0x000000a716007986 */ /* 0x000fe2000c101106 */
[C---:B------:R-:W-:Y:S02]  /*7f20*/  PRMT R173, R11.reuse, 0x7772, RZ ;  /* 0x000077720bad7816 */ /* 0x040fe400000000ff */
[C---:B------:R-:W-:Y:S01]  /*7f30*/  PRMT R175, R11.reuse, 0x7771, RZ ;  /* 0x000077710baf7816 */ /* 0x040fe200000000ff */
[----:B------:R-:W-:Y:S01]  /*7f40*/  STG.E.U8 desc[UR6][R24.64], R193 ;  /* 0x000000c118007986 */ /* 0x000fe2000c101106 */
[----:B------:R-:W-:-:S02]  /*7f50*/  PRMT R177, R11, 0x7770, RZ ;  /* 0x000077700bb17816 */ /* 0x000fc400000000ff */
[----:B------:R-:W-:Y:S01]  /*7f60*/  IADD3 R68, P6, R69, R134, RZ ;  /* 0x0000008645447210 */ /* 0x000fe20007fde0ff */
[----:B------:R-:W-:Y:S01]  /*7f70*/  STG.E.U8 desc[UR6][R26.64], R165 ;  /* 0x000000a51a007986 */ /* 0x000fe2000c101106 */
[----:B------:R-:W-:Y:S02]  /*7f80*/  LEA.HI.X.SX32 R61, R61, R146, 0x1, P5 ;  /* 0x000000923d3d7211 */ /* 0x000fe400028f0eff */
[-C--:B------:R-:W-:Y:S01]  /*7f90*/  IADD3 R70, P5, R71, R134.reuse, RZ ;  /* 0x0000008647467210 */ /* 0x080fe20007fbe0ff */
[----:B------:R-:W-:Y:S01]  /*7fa0*/  STG.E.U8 desc[UR6][R28.64], R9 ;  /* 0x000000091c007986 */ /* 0x000fe2000c101106 */
[----:B------:R-:W-:Y:S02]  /*7fb0*/  IADD3 R74, P4, R75, R134, RZ ;  /* 0x000000864b4a7210 */ /* 0x000fe40007f9e0ff */
[----:B------:R-:W-:Y:S01]  /*7fc0*/  LEA.HI.X.SX32 R67, R67, R146, 0x1, P3 ;  /* 0x0000009243437211 */ /* 0x000fe200018f0eff */
[----:B------:R-:W0:Y:S01]  /*7fd0*/  LDS.128 R4, [R246+UR5+0x800] ;  /* 0x00080005f6047984 */ /* 0x000e220008000c00 */
[----:B------:R-:W-:-:S02]  /*7fe0*/  IADD3 R76, P3, R77, R134, RZ ;  /* 0x000000864d4c7210 */ /* 0x000fc40007f7e0ff */
[----:B------:R-:W-:Y:S01]  /*7ff0*/  LEA.HI.X.SX32 R69, R69, R146, 0x1, P6 ;  /* 0x0000009245457211 */ /* 0x000fe200030f0eff */
[----:B------:R-:W1:Y:S01]  /*8000*/  LDS.128 R8, [R144+UR5+0x800] ;  /* 0x0008000590087984 */ /* 0x000e620008000c00 */
[----:B------:R-:W-:Y:S02]  /*8010*/  IADD3 R78, P6, R79, R134, RZ ;  /* 0x000000864f4e7210 */ /* 0x000fe40007fde0ff */
[----:B------:R-:W-:Y:S01]  /*8020*/  LEA.HI.X.SX32 R71, R71, R146, 0x1, P5 ;  /* 0x0000009247477211 */ /* 0x000fe200028f0eff */
[----:B------:R-:W-:Y:S01]  /*8030*/  STG.E.U8 desc[UR6][R30.64], R163 ;  /* 0x000000a31e007986 */ /* 0x000fe2000c101106 */
[-C--:B------:R-:W-:Y:S02]  /*8040*/  IADD3 R80, P5, R81, R134.reuse, RZ ;  /* 0x0000008651507210 */ /* 0x080fe40007fbe0ff */
[----:B------:R-:W-:Y:S01]  /*8050*/  IADD3 R82, P2, R83, R134, RZ ;  /* 0x0000008653527210 */ /* 0x000fe20007f5e0ff */
[----:B------:R-:W-:Y:S01]  /*8060*/  STG.E.U8 desc[UR6][R32.64], R191 ;  /* 0x000000bf20007986 */ /* 0x000fe2000c101106 */
[----:B------:R-:W-:-:S02]  /*8070*/  LEA.HI.X.SX32 R75, R75, R146, 0x1, P4 ;  /* 0x000000924b4b7211 */ /* 0x000fc400020f0eff */
[----:B------:R-:W-:Y:S01]  /*8080*/  IADD3 R84, P4, R85, R134, RZ ;  /* 0x0000008655547210 */ /* 0x000fe20007f9e0ff */
[----:B------:R0:W-:Y:S01]  /*8090*/  STG.E.U8 desc[UR6][R36.64], R161 ;  /* 0x000000a124007986 */ /* 0x0001e2000c101106 */
[----:B------:R-:W-:Y:S02]  /*80a0*/  LEA.HI.X.SX32 R77, R77, R146, 0x1, P3 ;  /* 0x000000924d4d7211 */ /* 0x000fe400018f0eff */
[----:B------:R-:W-:Y:S01]  /*80b0*/  IADD3 R86, P3, R87, R134, RZ ;  /* 0x0000008657567210 */ /* 0x000fe20007f7e0ff */
[----:B------:R2:W-:Y:S01]  /*80c0*/  STG.E.U8 desc[UR6][R34.64], R189 ;  /* 0x000000bd22007986 */ /* 0x0005e2000c101106 */
[----:B------:R-:W-:Y:S02]  /*80d0*/  LEA.HI.X.SX32 R79, R79, R146, 0x1, P6 ;  /* 0x000000924f4f7211 */ /* 0x000fe400030f0eff */
[----:B------:R-:W-:Y:S01]  /*80e0*/  IADD3 R88, P6, R89, R134, RZ ;  /* 0x0000008659587210 */ /* 0x000fe20007fde0ff */
[----:B------:R-:W-:Y:S01]  /*80f0*/  STG.E.U8 desc[UR6][R38.64], R159 ;  /* 0x0000009f26007986 */ /* 0x000fe2000c101106 */
[----:B------:R-:W-:-:S02]  /*8100*/  LEA.HI.X.SX32 R81, R81, R146, 0x1, P5 ;  /* 0x0000009251517211 */ /* 0x000fc400028f0eff */
[----:B------:R-:W-:Y:S01]  /*8110*/  IADD3 R90, P5, R91, R134, RZ ;  /* 0x000000865b5a7210 */ /* 0x000fe20007fbe0ff */
[----:B------:R-:W-:Y:S01]  /*8120*/  STG.E.U8 desc[UR6][R40.64], R187 ;  /* 0x000000bb28007986 */ /* 0x000fe2000c101106 */
[----:B------:R-:W-:Y:S02]  /*8130*/  LEA.HI.X.SX32 R83, R83, R146, 0x1, P2 ;  /* 0x0000009253537211 */ /* 0x000fe400010f0eff */
[----:B------:R-:W-:Y:S01]  /*8140*/  IADD3 R94, P2, R95, R134, RZ ;  /* 0x000000865f5e7210 */ /* 0x000fe20007f5e0ff */
[----:B------:R-:W-:Y:S01]  /*8150*/  STG.E.U8 desc[UR6][R42.64], R157 ;  /* 0x0000009d2a007986 */ /* 0x000fe2000c101106 */
[----:B------:R-:W-:Y:S02]  /*8160*/  LEA.HI.X.SX32 R85, R85, R146, 0x1, P4 ;  /* 0x0000009255557211 */ /* 0x000fe400020f0eff */
[----:B------:R-:W-:Y:S01]  /*8170*/  IADD3 R96, P4, R97, R134, RZ ;  /* 0x0000008661607210 */ /* 0x000fe20007f9e0ff */
[----:B------:R-:W-:Y:S01]  /*8180*/  STG.E.U8 desc[UR6][R44.64], R185 ;  /* 0x000000b92c007986 */ /* 0x000fe2000c101106 */
[----:B------:R-:W-:-:S02]  /*8190*/  LEA.HI.X.SX32 R87, R87, R146, 0x1, P3 ;  /* 0x0000009257577211 */ /* 0x000fc400018f0eff */
[----:B------:R-:W-:Y:S01]  /*81a0*/  IADD3 R98, P3, R99, R134, RZ ;  /* 0x0000008663627210 */ /* 0x000fe20007f7e0ff */
[----:B------:R-:W-:Y:S01]  /*81b0*/  STG.E.U8 desc[UR6][R46.64], R155 ;  /* 0x0000009b2e007986 */ /* 0x000fe2000c101106 */
[C---:B0-----:R-:W-:Y:S02]  /*81c0*/  PRMT R37, R4.reuse, 0x7770, RZ ;  /* 0x0000777004257816 */ /* 0x041fe400000000ff */
[C---:B--2---:R-:W-:Y:S01]  /*81d0*/  PRMT R35, R4.reuse, 0x7771, RZ ;  /* 0x0000777104237816 */ /* 0x044fe200000000ff */
[----:B------:R-:W-:Y:S01]  /*81e0*/  STG.E.U8 desc[UR6][R48.64], R183 ;  /* 0x000000b730007986 */ /* 0x000fe2000c101106 */
[C---:B------:R-:W-:Y:S02]  /*81f0*/  PRMT R33, R4.reuse, 0x7772, RZ ;  /* 0x0000777204217816 */ /* 0x040fe400000000ff */
[----:B------:R-:W-:Y:S01]  /*8200*/  PRMT R31, R4, 0x7773, RZ ;  /* 0x00007773041f7816 */ /* 0x000fe200000000ff */
[----:B------:R-:W-:Y:S01]  /*8210*/  STG.E.U8 desc[UR6][R52.64], R153 ;  /* 0x0000009934007986 */ /* 0x000fe2000c101106 */
[----:B------:R-:W-:Y:S01]  /*8220*/  LEA.HI.X.SX32 R89, R89, R146, 0x1, P6 ;  /* 0x0000009259597211 */ /* 0x000fe200030f0eff */
[----:B------:R-:W-:Y:S01]  /*8230*/  IMAD.HI R4, R245, 0x4, RZ ;  /* 0x00000004f5047827 */ /* 0x000fe200078e02ff */
[----:B------:R-:W-:Y:S01]  /*8240*/  IADD3 R100, P6, R101, R134, RZ ;  /* 0x0000008665647210 */ /* 0x000fe20007fde0ff */
[----:B------:R-:W-:Y:S01]  /*8250*/  STG.E.U8 desc[UR6][R50.64], R181 ;  /* 0x000000b532007986 */ /* 0x000fe2000c101106 */
[----:B------:R-:W-:-:S02]  /*8260*/  LEA.HI.X.SX32 R91, R91, R146, 0x1, P5 ;  /* 0x000000925b5b7211 */ /* 0x000fc400028f0eff */
[----:B------:R-:W-:Y:S01]  /*8270*/  PRMT R29, R5, 0x7770, RZ ;  /* 0x00007770051d7816 */ /* 0x000fe200000000ff */
[----:B------:R1:W-:Y:S01]  /*8280*/  STG.E.U8 desc[UR6][R54.64], R151 ;  /* 0x0000009736007986 */ /* 0x0003e2000c101106 */
[----:B------:R-:W-:Y:S02]  /*8290*/  IADD3 R102, P5, R103, R134, RZ ;  /* 0x0000008667667210 */ /* 0x000fe40007fbe0ff */
[----:B------:R-:W-:Y:S01]  /*82a0*/  LEA.HI.X.SX32 R95, R95, R146, 0x1, P2 ;  /* 0x000000925f5f7211 */ /* 0x000fe200010f0eff */
[----:B------:R0:W-:Y:S01]  /*82b0*/  STG.E.U8 desc[UR6][R56.64], R179 ;  /* 0x000000b338007986 */ /* 0x0001e2000c101106 */
[----:B------:R-:W-:Y:S02]  /*82c0*/  IADD3 R104, P2, R105, R134, RZ ;  /* 0x0000008669687210 */ /* 0x000fe40007f5e0ff */
[----:B------:R-:W-:Y:S01]  /*82d0*/  LEA.HI.X.SX32 R97, R97, R146, 0x1, P4 ;  /* 0x0000009261617211 */ /* 0x000fe200020f0eff */
[----:B------:R2:W-:Y:S01]  /*82e0*/  STG.E.U8 desc[UR6][R58.64], R149 ;  /* 0x000000953a007986 */ /* 0x0005e2000c101106 */
[----:B------:R-:W-:-:S02]  /*82f0*/  PRMT R27, R5, 0x7771, RZ ;  /* 0x00007771051b7816 */ /* 0x000fc400000000ff */
[----:B------:R-:W-:Y:S01]  /*8300*/  IADD3 R106, P4, R107, R134, RZ ;  /* 0x000000866b6a7210 */ /* 0x000fe20007f9e0ff */
[----:B------:R3:W-:Y:S01]  /*8310*/  STG.E.U8 desc[UR6][R60.64], R177 ;  /* 0x000000b13c007986 */ /* 0x0007e2000c101106 */
[----:B-1----:R-:W-:Y:S02]  /*8320*/  PRMT R55, R9, 0x7770, RZ ;  /* 0x0000777009377816 */ /* 0x002fe400000000ff */
[----:B------:R-:W-:Y:S01]  /*8330*/  LEA.HI.X.SX32 R99, R99, R146, 0x1, P3 ;  /* 0x0000009263637211 */ /* 0x000fe200018f0eff */
[----:B------:R1:W-:Y:S01]  /*8340*/  STG.E.U8 desc[UR6][R62.64], R147 ;  /* 0x000000933e007986 */ /* 0x0003e2000c101106 */
[C---:B0-----:R-:W-:Y:S02]  /*8350*/  PRMT R57, R8.reuse, 0x7773, RZ ;  /* 0x0000777308397816 */ /* 0x041fe400000000ff */
[----:B------:R-:W-:Y:S01]  /*8360*/  PRMT R53, R9, 0x7771, RZ ;  /* 0x0000777109357816 */ /* 0x000fe200000000ff */
[----:B------:R-:W-:Y:S01]  /*8370*/  STG.E.U8 desc[UR6][R64.64], R175 ;  /* 0x000000af40007986 */ /* 0x000fe2000c101106 */
[----:B--2---:R-:W-:-:S02]  /*8380*/  PRMT R59, R8, 0x7772, RZ ;  /* 0x00007772083b7816 */ /* 0x004fc400000000ff */
[----:B------:R-:W-:Y:S01]  /*8390*/  IADD3 R108, P3, R109, R134, RZ ;  /* 0x000000866d6c7210 */ /* 0x000fe20007f7e0ff */
[----:B------:R-:W-:Y:S01]  /*83a0*/  STG.E.U8 desc[UR6][R66.64], R145 ;  /* 0x0000009142007986 */ /* 0x000fe2000c101106 */
[C---:B---3--:R-:W-:Y:S02]  /*83b0*/  PRMT R61, R8.reuse, 0x7771, RZ ;  /* 0x00007771083d7816 */ /* 0x048fe400000000ff */
[----:B------:R-:W-:Y:S01]  /*83c0*/  LEA.HI.X.SX32 R101, R101, R146, 0x1, P6 ;  /* 0x0000009265657211 */ /* 0x000fe200030f0eff */
[----:B------:R-:W-:Y:S01]  /*83d0*/  STG.E.U8 desc[UR6][R68.64], R173 ;  /* 0x000000ad44007986 */ /* 0x000fe2000c101106 */
[----:B-1----:R-:W-:Y:S02]  /*83e0*/  PRMT R63, R8, 0x7770, RZ ;  /* 0x00007770083f7816 */ /* 0x002fe400000000ff */
[----:B------:R-:W-:Y:S01]  /*83f0*/  PRMT R25, R5, 0x7772, RZ ;  /* 0x0000777205197816 */ /* 0x000fe200000000ff */
[----:B------:R-:W-:Y:S01]  /*8400*/  STG.E.U8 desc[UR6][R70.64], R143 ;  /* 0x0000008f46007986 */ /* 0x000fe2000c101106 */
[----:B------:R-:W-:-:S02]  /*8410*/  IADD3 R110, P6, R111, R134, RZ ;  /* 0x000000866f6e7210 */ /* 0x000fc40007fde0ff */
[----:B------:R-:W-:Y:S01]  /*8420*/  LEA.HI.X.SX32 R103, R103, R146, 0x1, P5 ;  /* 0x0000009267677211 */ /* 0x000fe200028f0eff */
[----:B------:R0:W-:Y:S01]  /*8430*/  STG.E.U8 desc[UR6][R72.64], R3 ;  /* 0x0000000348007986 */ /* 0x0001e2000c101106 */
[----:B------:R-:W-:Y:S02]  /*8440*/  PRMT R51, R9, 0x7772, RZ ;  /* 0x0000777209337816 */ /* 0x000fe400000000ff */
[----:B------:R-:W-:Y:S01]  /*8450*/  IADD3 R112, P5, R113, R134, RZ ;  /* 0x0000008671707210 */ /* 0x000fe20007fbe0ff */
[----:B------:R1:W-:Y:S01]  /*8460*/  STG.E.U8 desc[UR6][R74.64], R37 ;  /* 0x000000254a007986 */ /* 0x0003e2000c101106 */
[----:B------:R-:W-:Y:S02]  /*8470*/  LEA.HI.X.SX32 R105, R105, R146, 0x1, P2 ;  /* 0x0000009269697211 */ /* 0x000fe400010f0eff */
[----:B------:R-:W-:Y:S01]  /*8480*/  PRMT R23, R5, 0x7773, RZ ;  /* 0x0000777305177816 */ /* 0x000fe200000000ff */
[----:B------:R-:W-:Y:S01]  /*8490*/  STG.E.U8 desc[UR6][R76.64], R63 ;  /* 0x0000003f4c007986 */ /* 0x000fe2000c101106 */
[----:B------:R-:W-:-:S02]  /*84a0*/  IADD3 R114, P2, R115, R134, RZ ;  /* 0x0000008673727210 */ /* 0x000fc40007f5e0ff */
[----:B------:R-:W-:Y:S01]  /*84b0*/  LEA.HI.X.SX32 R107, R107, R146, 0x1, P4 ;  /* 0x000000926b6b7211 */ /* 0x000fe200020f0eff */
[----:B------:R-:W-:Y:S01]  /*84c0*/  STG.E.U8 desc[UR6][R78.64], R35 ;  /* 0x000000234e007986 */ /* 0x000fe2000c101106 */
[----:B------:R-:W-:Y:S02]  /*84d0*/  PRMT R49, R9, 0x7773, RZ ;  /* 0x0000777309317816 */ /* 0x000fe400000000ff */
[----:B------:R-:W-:Y:S01]  /*84e0*/  IADD3 R118, P4, R119, R134, RZ ;  /* 0x0000008677767210 */ /* 0x000fe20007f9e0ff */
[----:B------:R-:W-:Y:S01]  /*84f0*/  STG.E.U8 desc[UR6][R80.64], R61 ;  /* 0x0000003d50007986 */ /* 0x000fe2000c101106 */
        /* <DEDUP_REMOVED lines=33> */
[C---:B0-----:R-:W-:Y:S02]  /*8710*/  PRMT R3, R7.reuse, 0x7773, RZ ;  /* 0x0000777307037816 */ /* 0x041fe400000000ff */
[C---:B------:R-:W-:Y:S01]  /*8720*/  PRMT R5, R7.reuse, 0x7772, RZ ;  /* 0x0000777207057816 */ /* 0x040fe200000000ff */
[----:B------:R-:W-:Y:S01]  /*8730*/  STG.E.U8 desc[UR6][R106.64], R49 ;  /* 0x000000316a007986 */ /* 0x000fe2000c101106 */
[----:B------:R-:W-:Y:S02]  /*8740*/  PRMT R13, R7, 0x7771, RZ ;  /* 0x00007771070d7816 */ /* 0x000fe400000000ff */
[----:B------:R-:W-:Y:S01]  /*8750*/  PRMT R41, R10, 0x7773, RZ ;  /* 0x000077730a297816 */ /* 0x000fe200000000ff */
[----:B------:R0:W-:Y:S01]  /*8760*/  STG.E.U8 desc[UR6][R108.64], R21 ;  /* 0x000000156c007986 */ /* 0x0001e2000c101106 */
[----:B------:R-:W-:-:S02]  /*8770*/  IADD3 R136, P5, R135, R134, RZ ;  /* 0x0000008687887210 */ /* 0x000fc40007fbe0ff */
[----:B------:R-:W-:Y:S01]  /*8780*/  LEA.HI.X.SX32 R127, R127, R146, 0x1, P2 ;  /* 0x000000927f7f7211 */ /* 0x000fe200010f0eff */
[----:B------:R-:W-:Y:S01]  /*8790*/  STG.E.U8 desc[UR6][R110.64], R47 ;  /* 0x0000002f6e007986 */ /* 0x000fe2000c101106 */
[----:B------:R-:W-:Y:S02]  /*87a0*/  PRMT R7, R7, 0x7770, RZ ;  /* 0x0000777007077816 */ /* 0x000fe400000000ff */
[C---:B------:R-:W-:Y:S01]  /*87b0*/  PRMT R9, R11.reuse, 0x7773, RZ ;  /* 0x000077730b097816 */ /* 0x040fe200000000ff */
[----:B------:R-:W-:Y:S01]  /*87c0*/  STG.E.U8 desc[UR6][R112.64], R19 ;  /* 0x0000001370007986 */ /* 0x000fe2000c101106 */
[C---:B-1----:R-:W-:Y:S02]  /*87d0*/  PRMT R37, R11.reuse, 0x7772, RZ ;  /* 0x000077720b257816 */ /* 0x042fe400000000ff */
[----:B------:R-:W-:Y:S01]  /*87e0*/  PRMT R39, R11, 0x7771, RZ ;  /* 0x000077710b277816 */ /* 0x000fe200000000ff */
[----:B------:R-:W-:Y:S01]  /*87f0*/  STG.E.U8 desc[UR6][R114.64], R45 ;  /* 0x0000002d72007986 */ /* 0x000fe2000c101106 */
[----:B------:R-:W-:Y:S01]  /*8800*/  IADD3 R138, P2, R139, R134, RZ ;  /* 0x000000868b8a7210 */ /* 0x000fe20007f5e0ff */
[----:B0-----:R-:W0:Y:S01]  /*8810*/  LDC.64 R20, c[0x0][0x230] ;  /* 0x00008c00ff147b82 */ /* 0x001e220000000a00 */
[----:B------:R-:W-:Y:S01]  /*8820*/  LEA.HI.X.SX32 R129, R129, R146, 0x1, P4 ;  /* 0x0000009281817211 */ /* 0x000fe200020f0eff */
[----:B------:R-:W-:Y:S01]  /*8830*/  STG.E.U8 desc[UR6][R118.64], R17 ;  /* 0x0000001176007986 */ /* 0x000fe2000c101106 */
[----:B------:R-:W-:-:S02]  /*8840*/  PRMT R11, R11, 0x7770, RZ ;  /* 0x000077700b0b7816 */ /* 0x000fc400000000ff */
[----:B------:R-:W-:Y:S01]  /*8850*/  IADD3 R140, P4, R141, R134, RZ ;  /* 0x000000868d8c7210 */ /* 0x000fe20007f9e0ff */
[----:B------:R-:W-:Y:S01]  /*8860*/  STG.E.U8 desc[UR6][R120.64], R43 ;  /* 0x0000002b78007986 */ /* 0x000fe2000c101106 */
[----:B------:R-:W-:Y:S02]  /*8870*/  LEA.HI.X.SX32 R131, R131, R146, 0x1, P3 ;  /* 0x0000009283837211 */ /* 0x000fe400018f0eff */
[----:B------:R-:W-:Y:S01]  /*8880*/  IADD3 R134, P3, R142, R134, RZ ;  /* 0x000000868e867210 */ /* 0x000fe20007f7e0ff */
[----:B------:R-:W-:Y:S01]  /*8890*/  STG.E.U8 desc[UR6][R122.64], R15 ;  /* 0x0000000f7a007986 */ /* 0x000fe2000c101106 */
[-C--:B------:R-:W-:Y:S02]  /*88a0*/  LEA.HI.X.SX32 R133, R133, R146.reuse, 0x1, P6 ;  /* 0x0000009285857211 */ /* 0x080fe400030f0eff */
[-C--:B------:R-:W-:Y:S01]  /*88b0*/  LEA.HI.X.SX32 R137, R135, R146.reuse, 0x1, P5 ;  /* 0x0000009287897211 */ /* 0x080fe200028f0eff */
[----:B------:R-:W-:Y:S01]  /*88c0*/  STG.E.U8 desc[UR6][R124.64], R41 ;  /* 0x000000297c007986 */ /* 0x000fe2000c101106 */
[----:B------:R-:W-:-:S02]  /*88d0*/  LEA.HI.X.SX32 R139, R139, R146, 0x1, P2 ;  /* 0x000000928b8b7211 */ /* 0x000fc400010f0eff */
[-C--:B------:R-:W-:Y:S01]  /*88e0*/  LEA.HI.X.SX32 R141, R141, R146.reuse, 0x1, P4 ;  /* 0x000000928d8d7211 */ /* 0x080fe200020f0eff */
[----:B------:R-:W-:Y:S01]  /*88f0*/  STG.E.U8 desc[UR6][R126.64], R7 ;  /* 0x000000077e007986 */ /* 0x000fe2000c101106 */
[----:B------:R-:W-:Y:S02]  /*8900*/  LEA.HI.X.SX32 R135, R142, R146, 0x1, P3 ;  /* 0x000000928e877211 */ /* 0x000fe400018f0eff */
[C---:B------:R-:W-:Y:S01]  /*8910*/  LOP3.LUT P2, RZ, R247.reuse, 0xc0, RZ, 0xc0, !PT ;  /* 0x000000c0f7ff7812 */ /* 0x040fe2000784c0ff */
[----:B------:R-:W-:Y:S01]  /*8920*/  STG.E.U8 desc[UR6][R128.64], R11 ;  /* 0x0000000b80007986 */ /* 0x000fe2000c101106 */
[----:B------:R-:W-:-:S03]  /*8930*/  IMAD.SHL.U32 R247, R247, 0x2, RZ ;  /* 0x00000002f7f77824 */ /* 0x000fc600078e00ff */
[----:B------:R-:W-:Y:S02]  /*8940*/  STG.E.U8 desc[UR6][R130.64], R13 ;  /* 0x0000000d82007986 */ /* 0x000fe4000c101106 */
[----:B------:R-:W-:Y:S02]  /*8950*/  LOP3.LUT R247, R247, 0xf8, RZ, 0xc0, !PT ;  /* 0x000000f8f7f77812 */ /* 0x000fe400078ec0ff */
[----:B------:R-:W-:Y:S04]  /*8960*/  STG.E.U8 desc[UR6][R132.64], R39 ;  /* 0x0000002784007986 */ /* 0x000fe8000c101106 */
[----:B------:R-:W-:Y:S04]  /*8970*/  STG.E.U8 desc[UR6][R136.64], R5 ;  /* 0x0000000588007986 */ /* 0x000fe8000c101106 */
[----:B------:R-:W-:Y:S04]  /*8980*/  STG.E.U8 desc[UR6][R138.64], R37 ;  /* 0x000000258a007986 */ /* 0x000fe8000c101106 */
[----:B------:R1:W-:Y:S04]  /*8990*/  STG.E.U8 desc[UR6][R140.64], R3 ;  /* 0x000000038c007986 */ /* 0x0003e8000c101106 */
[----:B------:R2:W-:Y:S01]  /*89a0*/  STG.E.U8 desc[UR6][R134.64], R9 ;  /* 0x0000000986007986 */ /* 0x0005e2000c101106 */
[----:B------:R-:W-:Y:S01]  /*89b0*/  BAR.SYNC.DEFER_BLOCKING 0x0 ;  /* 0x0000000000007b1d */ /* 0x000fe20000010000 */
[----:B-1----:R-:W-:-:S05]  /*89c0*/  IMAD.SHL.U32 R3, R245, 0x4, RZ ;  /* 0x00000004f5037824 */ /* 0x002fca00078e00ff */
[----:B0-----:R-:W-:-:S04]  /*89d0*/  IADD3 R2, P0, P1, R3, UR4, R20 ;  /* 0x0000000403027c10 */ /* 0x001fc8000f91e014 */
[----:B------:R-:W-:Y:S01]  /*89e0*/  IADD3.X R3, R4, UR9, R21, P0, P1 ;  /* 0x0000000904037c10 */ /* 0x000fe200087e2415 */
[----:B------:R2:W-:Y:S01]  /*89f0*/  STS.64 [R247+UR5], R116 ;  /* 0x00000074f7007988 */ /* 0x0005e20008000a05 */
[----:B------:R-:W-:Y:S06]  /*8a00*/  BAR.SYNC.DEFER_BLOCKING 0x0 ;  /* 0x0000000000007b1d */ /* 0x000fec0000010000 */
[----:B------:R-:W-:Y:S05]  /*8a10*/  @P2 EXIT ;  /* 0x000000000000294d */ /* 0x000fea0003800000 */
[----:B------:R-:W0:Y:S04]  /*8a20*/  LDS R5, [R0] ;  /* 0x0000000000057984 */ /* 0x000e280000000800 */
[----:B0-----:R-:W-:Y:S01]  /*8a30*/  STG.E desc[UR6][R2.64], R5 ;  /* 0x0000000502007986 */ /* 0x001fe2000c101906 */
[----:B------:R-:W-:Y:S05]  /*8a40*/  EXIT ;  /* 0x000000000000794d */ /* 0x000fea0003800000 */
.L_x_2:
[----:B------:R-:W-:-:S00]  /*8a50*/  BRA `(.L_x_2) ;  /* 0xfffffffc00fc7947 */ /* 0x000fc0000383ffff */
[----:B------:R-:W-:-:S00]  /*8a60*/  NOP ;  /* 0x0000000000007918 */ /* 0x000fc00000000000 */
        /* <DEDUP_REMOVED lines=9> */
.L_x_3:


//--------------------- .nv.global.init           --------------------------
	.section	.nv.global.init,"aw",@progbits
.nv.global.init:
	.type		_$_str,@object
	.size		_$_str,(.L_0 - _$_str)
_$_str:
        /*0000*/ 	.byte	0x5f, 0x5f, 0x43, 0x55, 0x44, 0x41, 0x5f, 0x46, 0x54, 0x5a, 0x00
.L_0:


//--------------------- .nv.shared.attn_fwd       --------------------------
	.section	.nv.shared.attn_fwd,"aw",@nobits
	.sectionflags	@""
	.align	16
	.zero		1024


//--------------------- .nv.shared.reserved.0     --------------------------
	.section	.nv.shared.reserved.0,"aw",@nobits
	.weak		__nv_reservedSMEM_offset_0_alias
	.size		__nv_reservedSMEM_offset_0_alias, 0, 0
	.other		__nv_reservedSMEM_offset_0_alias,@"STO_CUDA_RESERVED_SHARED STV_DEFAULT"
__nv_reservedSMEM_offset_0_alias:
	.zero		0


//--------------------- .nv.constant0.attn_fwd    --------------------------
	.section	.nv.constant0.attn_fwd,"a",@progbits
	.sectionflags	@""
	.align	4
.nv.constant0.attn_fwd:
	.zero		664


//--------------------- SYMBOLS --------------------------

	.type		.nv.reservedSmem.offset0,@object
	.size		.nv.reservedSmem.offset0,0x4
